//
// Generated by NVIDIA NVVM Compiler
//
// Compiler Build ID: CL-36424714
// Cuda compilation tools, release 13.0, V13.0.88
// Based on NVVM 20.0.0
//

.version 9.0
.target sm_100
.address_size 64

	// .globl	_Z15MatrixMulKernelPfS_S_i
// _ZZ20MatrixMulKernelTiledPfS_S_iE3d_M has been demoted
// _ZZ20MatrixMulKernelTiledPfS_S_iE3d_N has been demoted

.visible .entry _Z15MatrixMulKernelPfS_S_i(
	.param .u64 .ptr .align 1 _Z15MatrixMulKernelPfS_S_i_param_0,
	.param .u64 .ptr .align 1 _Z15MatrixMulKernelPfS_S_i_param_1,
	.param .u64 .ptr .align 1 _Z15MatrixMulKernelPfS_S_i_param_2,
	.param .u32 _Z15MatrixMulKernelPfS_S_i_param_3
)
{
	.reg .pred 	%p<10>;
	.reg .b32 	%r<40>;
	.reg .b32 	%f<67>;
	.reg .b64 	%rd<67>;

	ld.param.u64 	%rd14, [_Z15MatrixMulKernelPfS_S_i_param_0];
	ld.param.u64 	%rd15, [_Z15MatrixMulKernelPfS_S_i_param_1];
	ld.param.u32 	%r18, [_Z15MatrixMulKernelPfS_S_i_param_3];
	cvta.to.global.u64 	%rd1, %rd15;
	cvta.to.global.u64 	%rd2, %rd14;
	mov.u32 	%r19, %ctaid.x;
	mov.u32 	%r20, %ntid.x;
	mov.u32 	%r21, %tid.x;
	mad.lo.s32 	%r1, %r19, %r20, %r21;
	mov.u32 	%r22, %ctaid.y;
	mov.u32 	%r23, %ntid.y;
	mov.u32 	%r24, %tid.y;
	mad.lo.s32 	%r2, %r22, %r23, %r24;
	max.s32 	%r25, %r2, %r1;
	setp.ge.s32 	%p1, %r25, %r18;
	@%p1 bra 	$L__BB0_13;
	mul.lo.s32 	%r3, %r18, %r2;
	and.b32  	%r4, %r18, 7;
	setp.lt.u32 	%p2, %r18, 8;
	mov.f32 	%f66, 0f00000000;
	mov.b32 	%r38, 0;
	@%p2 bra 	$L__BB0_4;
	and.b32  	%r38, %r18, 2147483640;
	neg.s32 	%r36, %r38;
	mul.wide.s32 	%rd16, %r18, 4;
	add.s64 	%rd3, %rd1, %rd16;
	shl.b32 	%r7, %r18, 3;
	mul.wide.s32 	%rd17, %r18, 8;
	add.s64 	%rd4, %rd1, %rd17;
	mul.wide.s32 	%rd18, %r18, 12;
	add.s64 	%rd5, %rd1, %rd18;
	mul.wide.s32 	%rd19, %r18, 16;
	add.s64 	%rd6, %rd1, %rd19;
	mul.wide.s32 	%rd20, %r18, 20;
	add.s64 	%rd7, %rd1, %rd20;
	mul.wide.s32 	%rd21, %r18, 24;
	add.s64 	%rd8, %rd1, %rd21;
	mul.wide.s32 	%rd22, %r18, 28;
	add.s64 	%rd9, %rd1, %rd22;
	mul.wide.u32 	%rd23, %r3, 4;
	add.s64 	%rd24, %rd23, %rd2;
	add.s64 	%rd66, %rd24, 16;
	mov.f32 	%f66, 0f00000000;
	mov.u32 	%r35, %r1;
$L__BB0_3:
	.pragma "nounroll";
	mul.wide.s32 	%rd25, %r35, 4;
	add.s64 	%rd26, %rd3, %rd25;
	add.s64 	%rd27, %rd4, %rd25;
	add.s64 	%rd28, %rd5, %rd25;
	add.s64 	%rd29, %rd6, %rd25;
	add.s64 	%rd30, %rd7, %rd25;
	add.s64 	%rd31, %rd8, %rd25;
	add.s64 	%rd32, %rd9, %rd25;
	add.s64 	%rd33, %rd1, %rd25;
	ld.global.f32 	%f16, [%rd66+-16];
	ld.global.f32 	%f17, [%rd33];
	fma.rn.f32 	%f18, %f16, %f17, %f66;
	ld.global.f32 	%f19, [%rd66+-12];
	ld.global.f32 	%f20, [%rd26];
	fma.rn.f32 	%f21, %f19, %f20, %f18;
	ld.global.f32 	%f22, [%rd66+-8];
	ld.global.f32 	%f23, [%rd27];
	fma.rn.f32 	%f24, %f22, %f23, %f21;
	ld.global.f32 	%f25, [%rd66+-4];
	ld.global.f32 	%f26, [%rd28];
	fma.rn.f32 	%f27, %f25, %f26, %f24;
	ld.global.f32 	%f28, [%rd66];
	ld.global.f32 	%f29, [%rd29];
	fma.rn.f32 	%f30, %f28, %f29, %f27;
	ld.global.f32 	%f31, [%rd66+4];
	ld.global.f32 	%f32, [%rd30];
	fma.rn.f32 	%f33, %f31, %f32, %f30;
	ld.global.f32 	%f34, [%rd66+8];
	ld.global.f32 	%f35, [%rd31];
	fma.rn.f32 	%f36, %f34, %f35, %f33;
	ld.global.f32 	%f37, [%rd66+12];
	ld.global.f32 	%f38, [%rd32];
	fma.rn.f32 	%f66, %f37, %f38, %f36;
	add.s32 	%r36, %r36, 8;
	add.s32 	%r35, %r35, %r7;
	add.s64 	%rd66, %rd66, 32;
	setp.ne.s32 	%p3, %r36, 0;
	@%p3 bra 	$L__BB0_3;
$L__BB0_4:
	setp.eq.s32 	%p4, %r4, 0;
	@%p4 bra 	$L__BB0_12;
	and.b32  	%r13, %r18, 3;
	setp.lt.u32 	%p5, %r4, 4;
	@%p5 bra 	$L__BB0_7;
	add.s32 	%r27, %r38, %r3;
	mul.wide.u32 	%rd34, %r27, 4;
	add.s64 	%rd35, %rd2, %rd34;
	ld.global.f32 	%f40, [%rd35];
	mad.lo.s32 	%r28, %r38, %r18, %r1;
	mul.wide.s32 	%rd36, %r28, 4;
	add.s64 	%rd37, %rd1, %rd36;
	ld.global.f32 	%f41, [%rd37];
	fma.rn.f32 	%f42, %f40, %f41, %f66;
	cvt.u64.u32 	%rd38, %r3;
	cvt.u64.u32 	%rd39, %r38;
	add.s64 	%rd40, %rd39, %rd38;
	shl.b64 	%rd41, %rd40, 2;
	add.s64 	%rd42, %rd2, %rd41;
	ld.global.f32 	%f43, [%rd42+4];
	mul.wide.s32 	%rd43, %r18, 4;
	add.s64 	%rd44, %rd37, %rd43;
	ld.global.f32 	%f44, [%rd44];
	fma.rn.f32 	%f45, %f43, %f44, %f42;
	ld.global.f32 	%f46, [%rd42+8];
	add.s64 	%rd45, %rd44, %rd43;
	ld.global.f32 	%f47, [%rd45];
	fma.rn.f32 	%f48, %f46, %f47, %f45;
	ld.global.f32 	%f49, [%rd42+12];
	add.s64 	%rd46, %rd45, %rd43;
	ld.global.f32 	%f50, [%rd46];
	fma.rn.f32 	%f66, %f49, %f50, %f48;
	add.s32 	%r38, %r38, 4;
$L__BB0_7:
	setp.eq.s32 	%p6, %r13, 0;
	@%p6 bra 	$L__BB0_12;
	setp.eq.s32 	%p7, %r13, 1;
	@%p7 bra 	$L__BB0_10;
	add.s32 	%r29, %r38, %r3;
	mul.wide.u32 	%rd47, %r29, 4;
	add.s64 	%rd48, %rd2, %rd47;
	ld.global.f32 	%f52, [%rd48];
	mad.lo.s32 	%r30, %r38, %r18, %r1;
	mul.wide.s32 	%rd49, %r30, 4;
	add.s64 	%rd50, %rd1, %rd49;
	ld.global.f32 	%f53, [%rd50];
	fma.rn.f32 	%f54, %f52, %f53, %f66;
	cvt.u64.u32 	%rd51, %r3;
	cvt.u64.u32 	%rd52, %r38;
	add.s64 	%rd53, %rd52, %rd51;
	shl.b64 	%rd54, %rd53, 2;
	add.s64 	%rd55, %rd2, %rd54;
	ld.global.f32 	%f55, [%rd55+4];
	mul.wide.s32 	%rd56, %r18, 4;
	add.s64 	%rd57, %rd50, %rd56;
	ld.global.f32 	%f56, [%rd57];
	fma.rn.f32 	%f66, %f55, %f56, %f54;
	add.s32 	%r38, %r38, 2;
$L__BB0_10:
	and.b32  	%r31, %r18, 1;
	setp.eq.b32 	%p8, %r31, 1;
	not.pred 	%p9, %p8;
	@%p9 bra 	$L__BB0_12;
	add.s32 	%r32, %r38, %r3;
	mul.wide.u32 	%rd58, %r32, 4;
	add.s64 	%rd59, %rd2, %rd58;
	ld.global.f32 	%f57, [%rd59];
	mad.lo.s32 	%r33, %r38, %r18, %r1;
	mul.wide.s32 	%rd60, %r33, 4;
	add.s64 	%rd61, %rd1, %rd60;
	ld.global.f32 	%f58, [%rd61];
	fma.rn.f32 	%f66, %f57, %f58, %f66;
$L__BB0_12:
	ld.param.u64 	%rd65, [_Z15MatrixMulKernelPfS_S_i_param_2];
	add.s32 	%r34, %r3, %r1;
	cvta.to.global.u64 	%rd62, %rd65;
	mul.wide.s32 	%rd63, %r34, 4;
	add.s64 	%rd64, %rd62, %rd63;
	st.global.f32 	[%rd64], %f66;
$L__BB0_13:
	ret;

}
	// .globl	_Z20MatrixMulKernelTiledPfS_S_i
.visible .entry _Z20MatrixMulKernelTiledPfS_S_i(
	.param .u64 .ptr .align 1 _Z20MatrixMulKernelTiledPfS_S_i_param_0,
	.param .u64 .ptr .align 1 _Z20MatrixMulKernelTiledPfS_S_i_param_1,
	.param .u64 .ptr .align 1 _Z20MatrixMulKernelTiledPfS_S_i_param_2,
	.param .u32 _Z20MatrixMulKernelTiledPfS_S_i_param_3
)
{
	.reg .pred 	%p<37>;
	.reg .b32 	%r<97>;
	.reg .b32 	%f<85>;
	.reg .b64 	%rd<24>;
	// demoted variable
	.shared .align 4 .b8 _ZZ20MatrixMulKernelTiledPfS_S_iE3d_M[16];
	// demoted variable
	.shared .align 4 .b8 _ZZ20MatrixMulKernelTiledPfS_S_iE3d_N[16];
	ld.param.u64 	%rd6, [_Z20MatrixMulKernelTiledPfS_S_i_param_0];
	ld.param.u64 	%rd7, [_Z20MatrixMulKernelTiledPfS_S_i_param_1];
	ld.param.u32 	%r54, [_Z20MatrixMulKernelTiledPfS_S_i_param_3];
	cvta.to.global.u64 	%rd1, %rd7;
	cvta.to.global.u64 	%rd2, %rd6;
	mov.u32 	%r1, %tid.x;
	mov.u32 	%r2, %tid.y;
	mov.u32 	%r55, %ctaid.x;
	mov.u32 	%r56, %ctaid.y;
	shl.b32 	%r57, %r56, 1;
	add.s32 	%r3, %r57, %r2;
	shl.b32 	%r4, %r55, 1;
	add.s32 	%r5, %r4, %r1;
	setp.lt.s32 	%p1, %r54, 1;
	mov.f32 	%f84, 0f00000000;
	@%p1 bra 	$L__BB1_27;
	add.s32 	%r6, %r54, 1;
	shr.u32 	%r7, %r6, 1;
	shl.b32 	%r59, %r2, 3;
	mov.u32 	%r60, _ZZ20MatrixMulKernelTiledPfS_S_iE3d_M;
	add.s32 	%r8, %r60, %r59;
	shl.b32 	%r61, %r1, 2;
	add.s32 	%r9, %r8, %r61;
	mul.lo.s32 	%r10, %r54, %r3;
	mov.u32 	%r62, _ZZ20MatrixMulKernelTiledPfS_S_iE3d_N;
	add.s32 	%r12, %r62, %r61;
	add.s32 	%r11, %r12, %r59;
	and.b32  	%r13, %r7, 3;
	setp.lt.u32 	%p2, %r54, 7;
	mov.f32 	%f84, 0f00000000;
	mov.b32 	%r91, 0;
	@%p2 bra 	$L__BB1_20;
	and.b32  	%r91, %r7, 1073741820;
	and.b32  	%r64, %r7, 1073741820;
	neg.s32 	%r90, %r64;
	add.s32 	%r65, %r2, 6;
	mad.lo.s32 	%r66, %r54, %r65, %r1;
	add.s32 	%r88, %r66, %r4;
	add.s32 	%r67, %r2, 4;
	mad.lo.s32 	%r68, %r54, %r67, %r1;
	add.s32 	%r87, %r68, %r4;
	add.s32 	%r69, %r2, 2;
	mad.lo.s32 	%r70, %r54, %r69, %r1;
	add.s32 	%r86, %r70, %r4;
	mad.lo.s32 	%r71, %r2, %r54, %r1;
	add.s32 	%r85, %r71, %r4;
	add.s32 	%r83, %r1, %r10;
	mov.f32 	%f84, 0f00000000;
	mov.u32 	%r84, %r1;
	mov.u32 	%r89, %r2;
$L__BB1_3:
	setp.ge.u32 	%p3, %r3, %r54;
	setp.ge.s32 	%p4, %r84, %r54;
	mul.wide.s32 	%rd8, %r83, 4;
	add.s64 	%rd3, %rd2, %rd8;
	mov.f32 	%f71, 0f00000000;
	or.pred  	%p5, %p3, %p4;
	@%p5 bra 	$L__BB1_5;
	ld.global.f32 	%f71, [%rd3];
$L__BB1_5:
	setp.ge.u32 	%p6, %r5, %r54;
	st.shared.f32 	[%r9], %f71;
	setp.ge.s32 	%p7, %r89, %r54;
	mov.f32 	%f72, 0f00000000;
	or.pred  	%p8, %p7, %p6;
	@%p8 bra 	$L__BB1_7;
	mul.wide.u32 	%rd9, %r85, 4;
	add.s64 	%rd10, %rd1, %rd9;
	ld.global.f32 	%f72, [%rd10];
$L__BB1_7:
	st.shared.f32 	[%r11], %f72;
	bar.sync 	0;
	ld.shared.f32 	%f38, [%r8];
	ld.shared.f32 	%f39, [%r12];
	fma.rn.f32 	%f40, %f38, %f39, %f84;
	ld.shared.f32 	%f41, [%r8+4];
	ld.shared.f32 	%f42, [%r12+8];
	fma.rn.f32 	%f6, %f41, %f42, %f40;
	bar.sync 	0;
	add.s32 	%r72, %r84, 2;
	setp.ge.s32 	%p10, %r72, %r54;
	mov.f32 	%f73, 0f00000000;
	or.pred  	%p11, %p3, %p10;
	@%p11 bra 	$L__BB1_9;
	ld.global.f32 	%f73, [%rd3+8];
$L__BB1_9:
	st.shared.f32 	[%r9], %f73;
	add.s32 	%r73, %r89, 2;
	setp.ge.s32 	%p13, %r73, %r54;
	mov.f32 	%f74, 0f00000000;
	or.pred  	%p14, %p13, %p6;
	@%p14 bra 	$L__BB1_11;
	mul.wide.u32 	%rd11, %r86, 4;
	add.s64 	%rd12, %rd1, %rd11;
	ld.global.f32 	%f74, [%rd12];
$L__BB1_11:
	st.shared.f32 	[%r11], %f74;
	bar.sync 	0;
	ld.shared.f32 	%f45, [%r8];
	ld.shared.f32 	%f46, [%r12];
	fma.rn.f32 	%f47, %f45, %f46, %f6;
	ld.shared.f32 	%f48, [%r8+4];
	ld.shared.f32 	%f49, [%r12+8];
	fma.rn.f32 	%f11, %f48, %f49, %f47;
	bar.sync 	0;
	add.s32 	%r74, %r84, 4;
	setp.ge.s32 	%p16, %r74, %r54;
	mov.f32 	%f75, 0f00000000;
	or.pred  	%p17, %p3, %p16;
	@%p17 bra 	$L__BB1_13;
	ld.global.f32 	%f75, [%rd3+16];
$L__BB1_13:
	st.shared.f32 	[%r9], %f75;
	add.s32 	%r75, %r89, 4;
	setp.ge.s32 	%p19, %r75, %r54;
	mov.f32 	%f76, 0f00000000;
	or.pred  	%p20, %p19, %p6;
	@%p20 bra 	$L__BB1_15;
	mul.wide.u32 	%rd13, %r87, 4;
	add.s64 	%rd14, %rd1, %rd13;
	ld.global.f32 	%f76, [%rd14];
$L__BB1_15:
	st.shared.f32 	[%r11], %f76;
	bar.sync 	0;
	ld.shared.f32 	%f52, [%r8];
	ld.shared.f32 	%f53, [%r12];
	fma.rn.f32 	%f54, %f52, %f53, %f11;
	ld.shared.f32 	%f55, [%r8+4];
	ld.shared.f32 	%f56, [%r12+8];
	fma.rn.f32 	%f16, %f55, %f56, %f54;
	bar.sync 	0;
	add.s32 	%r76, %r84, 6;
	setp.ge.s32 	%p22, %r76, %r54;
	mov.f32 	%f77, 0f00000000;
	or.pred  	%p23, %p3, %p22;
	@%p23 bra 	$L__BB1_17;
	ld.global.f32 	%f77, [%rd3+24];
$L__BB1_17:
	st.shared.f32 	[%r9], %f77;
	add.s32 	%r77, %r89, 6;
	setp.ge.s32 	%p25, %r77, %r54;
	mov.f32 	%f78, 0f00000000;
	or.pred  	%p26, %p25, %p6;
	@%p26 bra 	$L__BB1_19;
	mul.wide.u32 	%rd15, %r88, 4;
	add.s64 	%rd16, %rd1, %rd15;
	ld.global.f32 	%f78, [%rd16];
$L__BB1_19:
	st.shared.f32 	[%r11], %f78;
	bar.sync 	0;
	ld.shared.f32 	%f58, [%r8];
	ld.shared.f32 	%f59, [%r12];
	fma.rn.f32 	%f60, %f58, %f59, %f16;
	ld.shared.f32 	%f61, [%r8+4];
	ld.shared.f32 	%f62, [%r12+8];
	fma.rn.f32 	%f84, %f61, %f62, %f60;
	bar.sync 	0;
	add.s32 	%r90, %r90, 4;
	add.s32 	%r89, %r89, 8;
	shl.b32 	%r78, %r54, 3;
	add.s32 	%r88, %r88, %r78;
	add.s32 	%r87, %r87, %r78;
	add.s32 	%r86, %r86, %r78;
	add.s32 	%r85, %r85, %r78;
	add.s32 	%r84, %r84, 8;
	add.s32 	%r83, %r83, 8;
	setp.ne.s32 	%p27, %r90, 0;
	@%p27 bra 	$L__BB1_3;
$L__BB1_20:
	setp.eq.s32 	%p28, %r13, 0;
	@%p28 bra 	$L__BB1_27;
	shl.b32 	%r79, %r91, 1;
	add.s32 	%r95, %r2, %r79;
	mad.lo.s32 	%r80, %r54, %r95, %r1;
	add.s32 	%r96, %r80, %r4;
	shl.b32 	%r40, %r54, 1;
	add.s32 	%r93, %r1, %r79;
	add.s32 	%r94, %r93, %r10;
	neg.s32 	%r92, %r13;
$L__BB1_22:
	.pragma "nounroll";
	setp.ge.u32 	%p29, %r3, %r54;
	mul.wide.s32 	%rd17, %r94, 4;
	add.s64 	%rd4, %rd2, %rd17;
	setp.ge.s32 	%p30, %r93, %r54;
	mov.f32 	%f82, 0f00000000;
	or.pred  	%p31, %p29, %p30;
	@%p31 bra 	$L__BB1_24;
	ld.global.f32 	%f82, [%rd4];
$L__BB1_24:
	setp.ge.u32 	%p32, %r5, %r54;
	st.shared.f32 	[%r9], %f82;
	setp.ge.s32 	%p33, %r95, %r54;
	mov.f32 	%f83, 0f00000000;
	or.pred  	%p34, %p33, %p32;
	@%p34 bra 	$L__BB1_26;
	mul.wide.u32 	%rd18, %r96, 4;
	add.s64 	%rd19, %rd1, %rd18;
	ld.global.f32 	%f83, [%rd19];
$L__BB1_26:
	st.shared.f32 	[%r11], %f83;
	bar.sync 	0;
	ld.shared.f32 	%f65, [%r8];
	ld.shared.f32 	%f66, [%r12];
	fma.rn.f32 	%f67, %f65, %f66, %f84;
	ld.shared.f32 	%f68, [%r8+4];
	ld.shared.f32 	%f69, [%r12+8];
	fma.rn.f32 	%f84, %f68, %f69, %f67;
	bar.sync 	0;
	add.s32 	%r96, %r96, %r40;
	add.s32 	%r95, %r95, 2;
	add.s32 	%r94, %r94, 2;
	add.s32 	%r93, %r93, 2;
	add.s32 	%r92, %r92, 1;
	setp.ne.s32 	%p35, %r92, 0;
	@%p35 bra 	$L__BB1_22;
$L__BB1_27:
	max.s32 	%r81, %r3, %r5;
	setp.ge.s32 	%p36, %r81, %r54;
	@%p36 bra 	$L__BB1_29;
	ld.param.u64 	%rd23, [_Z20MatrixMulKernelTiledPfS_S_i_param_2];
	mad.lo.s32 	%r82, %r54, %r3, %r5;
	cvta.to.global.u64 	%rd20, %rd23;
	mul.wide.u32 	%rd21, %r82, 4;
	add.s64 	%rd22, %rd20, %rd21;
	st.global.f32 	[%rd22], %f84;
$L__BB1_29:
	ret;

}


// ===== COMPILED SASS (sm_100) =====

	.target	sm_100

	.elftype	@"ET_EXEC"


//--------------------- .note.nv.tkinfo           --------------------------
	.section	.note.nv.tkinfo,"",@"SHT_NOTE"
	.sectionflags	@"SHF_NOTE_NV_TKINFO"
	.tkinfo
        /*0018*/ 	.word	0x00000002
        /*0030*/ 	.string	""
        /*0030*/ 	.string	"ptxas"
        /*0030*/ 	.string	"Cuda compilation tools, release 13.0, V13.0.88"
        /*0030*/ 	.string	"Build cuda_13.0.r13.0/compiler.36424714_0"
        /*0030*/ 	.string	"-arch sm_100 -m 64 "



//--------------------- .note.nv.cuinfo           --------------------------
	.section	.note.nv.cuinfo,"",@"SHT_NOTE"
	.sectionflags	@"SHF_NOTE_NV_CUINFO"
        /*0018*/ 	.short	0x0002
        /*001a*/ 	.short	0x0064
        /*001c*/ 	.short	0x0082
	.zero		2


//--------------------- .nv.info                  --------------------------
	.section	.nv.info,"",@"SHT_CUDA_INFO"
	.align	4


	//----- nvinfo : EIATTR_REGCOUNT
	.align		4
        /*0000*/ 	.byte	0x04, 0x2f
        /*0002*/ 	.short	(.L_1 - .L_0)
	.align		4
.L_0:
        /*0004*/ 	.word	index@(_Z15MatrixMulKernelPfS_S_i)
        /*0008*/ 	.word	0x0000001e


	//----- nvinfo : EIATTR_FRAME_SIZE
	.align		4
.L_1:
        /*000c*/ 	.byte	0x04, 0x11
        /*000e*/ 	.short	(.L_3 - .L_2)
	.align		4
.L_2:
        /*0010*/ 	.word	index@(_Z15MatrixMulKernelPfS_S_i)
        /*0014*/ 	.word	0x00000000


	//----- nvinfo : EIATTR_REGCOUNT
	.align		4
.L_3:
        /*0018*/ 	.byte	0x04, 0x2f
        /*001a*/ 	.short	(.L_5 - .L_4)
	.align		4
.L_4:
        /*001c*/ 	.word	index@(_Z20MatrixMulKernelTiledPfS_S_i)
        /*0020*/ 	.word	0x00000020


	//----- nvinfo : EIATTR_FRAME_SIZE
	.align		4
.L_5:
        /*0024*/ 	.byte	0x04, 0x11
        /*0026*/ 	.short	(.L_7 - .L_6)
	.align		4
.L_6:
        /*0028*/ 	.word	index@(_Z20MatrixMulKernelTiledPfS_S_i)
        /*002c*/ 	.word	0x00000000


	//----- nvinfo : EIATTR_MIN_STACK_SIZE
	.align		4
.L_7:
        /*0030*/ 	.byte	0x04, 0x12
        /*0032*/ 	.short	(.L_9 - .L_8)
	.align		4
.L_8:
        /*0034*/ 	.word	index@(_Z20MatrixMulKernelTiledPfS_S_i)
        /*0038*/ 	.word	0x00000000


	//----- nvinfo : EIATTR_MIN_STACK_SIZE
	.align		4
.L_9:
        /*003c*/ 	.byte	0x04, 0x12
        /*003e*/ 	.short	(.L_11 - .L_10)
	.align		4
.L_10:
        /*0040*/ 	.word	index@(_Z15MatrixMulKernelPfS_S_i)
        /*0044*/ 	.word	0x00000000
.L_11:


//--------------------- .nv.compat                --------------------------
	.section	.nv.compat,"",@"SHT_CUDA_COMPAT_INFO"
	.align	4
        /*0000*/ 	.byte	0x02, 0x09, 0x00, 0x00, 0x02, 0x02, 0x01, 0x00, 0x02, 0x05, 0x05, 0x00, 0x03, 0x07, 0x01, 0x01
        /*0010*/ 	.byte	0x02, 0x03, 0x00, 0x00, 0x02, 0x06, 0x01, 0x00, 0x04, 0x0b, 0x08, 0x00, 0x09, 0x00, 0x00, 0x00
        /*0020*/ 	.byte	0x00, 0x00, 0x00, 0x00


//--------------------- .nv.info._Z20MatrixMulKernelTiledPfS_S_i --------------------------
	.section	.nv.info._Z20MatrixMulKernelTiledPfS_S_i,"",@"SHT_CUDA_INFO"
	.sectionflags	@""
	.align	4


	//----- nvinfo : EIATTR_CUDA_API_VERSION
	.align		4
        /*0000*/ 	.byte	0x04, 0x37
        /*0002*/ 	.short	(.L_13 - .L_12)
.L_12:
        /*0004*/ 	.word	0x00000082


	//----- nvinfo : EIATTR_KPARAM_INFO
	.align		4
.L_13:
        /*0008*/ 	.byte	0x04, 0x17
        /*000a*/ 	.short	(.L_15 - .L_14)
.L_14:
        /*000c*/ 	.word	0x00000000
        /*0010*/ 	.short	0x0003
        /*0012*/ 	.short	0x0018
        /*0014*/ 	.byte	0x00, 0xf0, 0x11, 0x00


	//----- nvinfo : EIATTR_KPARAM_INFO
	.align		4
.L_15:
        /*0018*/ 	.byte	0x04, 0x17
        /*001a*/ 	.short	(.L_17 - .L_16)
.L_16:
        /*001c*/ 	.word	0x00000000
        /*0020*/ 	.short	0x0002
        /*0022*/ 	.short	0x0010
        /*0024*/ 	.byte	0x00, 0xf5, 0x21, 0x00


	//----- nvinfo : EIATTR_KPARAM_INFO
	.align		4
.L_17:
        /*0028*/ 	.byte	0x04, 0x17
        /*002a*/ 	.short	(.L_19 - .L_18)
.L_18:
        /*002c*/ 	.word	0x00000000
        /*0030*/ 	.short	0x0001
        /*0032*/ 	.short	0x0008
        /*0034*/ 	.byte	0x00, 0xf5, 0x21, 0x00


	//----- nvinfo : EIATTR_KPARAM_INFO
	.align		4
.L_19:
        /*0038*/ 	.byte	0x04, 0x17
        /*003a*/ 	.short	(.L_21 - .L_20)
.L_20:
        /*003c*/ 	.word	0x00000000
        /*0040*/ 	.short	0x0000
        /*0042*/ 	.short	0x0000
        /*0044*/ 	.byte	0x00, 0xf5, 0x21, 0x00


	//----- nvinfo : EIATTR_SPARSE_MMA_MASK
	.align		4
.L_21:
        /*0048*/ 	.byte	0x03, 0x50
        /*004a*/ 	.short	0x0000


	//----- nvinfo : EIATTR_MAXREG_COUNT
	.align		4
        /*004c*/ 	.byte	0x03, 0x1b
        /*004e*/ 	.short	0x00ff


	//----- nvinfo : EIATTR_NUM_BARRIERS
	.align		4
        /*0050*/ 	.byte	0x02, 0x4c
        /*0052*/ 	.byte	0x01
	.zero		1


	//----- nvinfo : EIATTR_MERCURY_ISA_VERSION
	.align		4
        /*0054*/ 	.byte	0x03, 0x5f
        /*0056*/ 	.short	0x0101


	//----- nvinfo : EIATTR_VRC_CTA_INIT_COUNT
	.align		4
        /*0058*/ 	.byte	0x02, 0x4a
	.zero		1
	.zero		1


	//----- nvinfo : EIATTR_EXIT_INSTR_OFFSETS
	.align		4
        /*005c*/ 	.byte	0x04, 0x1c
        /*005e*/ 	.short	(.L_23 - .L_22)


	//   ....[0]....
.L_22:
        /*0060*/ 	.word	0x00000af0


	//   ....[1]....
        /*0064*/ 	.word	0x00000b40


	//----- nvinfo : EIATTR_CBANK_PARAM_SIZE
	.align		4
.L_23:
        /*0068*/ 	.byte	0x03, 0x19
        /*006a*/ 	.short	0x001c


	//----- nvinfo : EIATTR_PARAM_CBANK
	.align		4
        /*006c*/ 	.byte	0x04, 0x0a
        /*006e*/ 	.short	(.L_25 - .L_24)
	.align		4
.L_24:
        /*0070*/ 	.word	index@(.nv.constant0._Z20MatrixMulKernelTiledPfS_S_i)
        /*0074*/ 	.short	0x0380
        /*0076*/ 	.short	0x001c


	//----- nvinfo : EIATTR_SW_WAR
	.align		4
.L_25:
        /*0078*/ 	.byte	0x04, 0x36
        /*007a*/ 	.short	(.L_27 - .L_26)
.L_26:
        /*007c*/ 	.word	0x00000008
.L_27:


//--------------------- .nv.info._Z15MatrixMulKernelPfS_S_i --------------------------
	.section	.nv.info._Z15MatrixMulKernelPfS_S_i,"",@"SHT_CUDA_INFO"
	.sectionflags	@""
	.align	4


	//----- nvinfo : EIATTR_CUDA_API_VERSION
	.align		4
        /*0000*/ 	.byte	0x04, 0x37
        /*0002*/ 	.short	(.L_29 - .L_28)
.L_28:
        /*0004*/ 	.word	0x00000082


	//----- nvinfo : EIATTR_KPARAM_INFO
	.align		4
.L_29:
        /*0008*/ 	.byte	0x04, 0x17
        /*000a*/ 	.short	(.L_31 - .L_30)
.L_30:
        /*000c*/ 	.word	0x00000000
        /*0010*/ 	.short	0x0003
        /*0012*/ 	.short	0x0018
        /*0014*/ 	.byte	0x00, 0xf0, 0x11, 0x00


	//----- nvinfo : EIATTR_KPARAM_INFO
	.align		4
.L_31:
        /*0018*/ 	.byte	0x04, 0x17
        /*001a*/ 	.short	(.L_33 - .L_32)
.L_32:
        /*001c*/ 	.word	0x00000000
        /*0020*/ 	.short	0x0002
        /*0022*/ 	.short	0x0010
        /*0024*/ 	.byte	0x00, 0xf5, 0x21, 0x00


	//----- nvinfo : EIATTR_KPARAM_INFO
	.align		4
.L_33:
        /*0028*/ 	.byte	0x04, 0x17
        /*002a*/ 	.short	(.L_35 - .L_34)
.L_34:
        /*002c*/ 	.word	0x00000000
        /*0030*/ 	.short	0x0001
        /*0032*/ 	.short	0x0008
        /*0034*/ 	.byte	0x00, 0xf5, 0x21, 0x00


	//----- nvinfo : EIATTR_KPARAM_INFO
	.align		4
.L_35:
        /*0038*/ 	.byte	0x04, 0x17
        /*003a*/ 	.short	(.L_37 - .L_36)
.L_36:
        /*003c*/ 	.word	0x00000000
        /*0040*/ 	.short	0x0000
        /*0042*/ 	.short	0x0000
        /*0044*/ 	.byte	0x00, 0xf5, 0x21, 0x00


	//----- nvinfo : EIATTR_SPARSE_MMA_MASK
	.align		4
.L_37:
        /*0048*/ 	.byte	0x03, 0x50
        /*004a*/ 	.short	0x0000


	//----- nvinfo : EIATTR_MAXREG_COUNT
	.align		4
        /*004c*/ 	.byte	0x03, 0x1b
        /*004e*/ 	.short	0x00ff


	//----- nvinfo : EIATTR_MERCURY_ISA_VERSION
	.align		4
        /*0050*/ 	.byte	0x03, 0x5f
        /*0052*/ 	.short	0x0101


	//----- nvinfo : EIATTR_VRC_CTA_INIT_COUNT
	.align		4
        /*0054*/ 	.byte	0x02, 0x4a
	.zero		1
	.zero		1


	//----- nvinfo : EIATTR_EXIT_INSTR_OFFSETS
	.align		4
        /*0058*/ 	.byte	0x04, 0x1c
        /*005a*/ 	.short	(.L_39 - .L_38)


	//   ....[0]....
.L_38:
        /*005c*/ 	.word	0x000000c0


	//   ....[1]....
        /*0060*/ 	.word	0x00000a90


	//----- nvinfo : EIATTR_CBANK_PARAM_SIZE
	.align		4
.L_39:
        /*0064*/ 	.byte	0x03, 0x19
        /*0066*/ 	.short	0x001c


	//----- nvinfo : EIATTR_PARAM_CBANK
	.align		4
        /*0068*/ 	.byte	0x04, 0x0a
        /*006a*/ 	.short	(.L_41 - .L_40)
	.align		4
.L_40:
        /*006c*/ 	.word	index@(.nv.constant0._Z15MatrixMulKernelPfS_S_i)
        /*0070*/ 	.short	0x0380
        /*0072*/ 	.short	0x001c


	//----- nvinfo : EIATTR_SW_WAR
	.align		4
.L_41:
        /*0074*/ 	.byte	0x04, 0x36
        /*0076*/ 	.short	(.L_43 - .L_42)
.L_42:
        /*0078*/ 	.word	0x00000008
.L_43:


//--------------------- .nv.callgraph             --------------------------
	.section	.nv.callgraph,"",@"SHT_CUDA_CALLGRAPH"
	.align	4
	.sectionentsize	8
	.align		4
        /*0000*/ 	.word	0x00000000
	.align		4
        /*0004*/ 	.word	0xffffffff
	.align		4
        /*0008*/ 	.word	0x00000000
	.align		4
        /*000c*/ 	.word	0xfffffffe
	.align		4
        /*0010*/ 	.word	0x00000000
	.align		4
        /*0014*/ 	.word	0xfffffffd
	.align		4
        /*0018*/ 	.word	0x00000000
	.align		4
        /*001c*/ 	.word	0xfffffffc


//--------------------- .text._Z20MatrixMulKernelTiledPfS_S_i --------------------------
	.section	.text._Z20MatrixMulKernelTiledPfS_S_i,"ax",@progbits
	.align	128
        .global         _Z20MatrixMulKernelTiledPfS_S_i
        .type           _Z20MatrixMulKernelTiledPfS_S_i,@function
        .size           _Z20MatrixMulKernelTiledPfS_S_i,(.L_x_10 - _Z20MatrixMulKernelTiledPfS_S_i)
        .other          _Z20MatrixMulKernelTiledPfS_S_i,@"STO_CUDA_ENTRY STV_DEFAULT"
_Z20MatrixMulKernelTiledPfS_S_i:
.text._Z20MatrixMulKernelTiledPfS_S_i:
[----:B------:R-:W-:Y:S01]  /*0000*/  LDC R1, c[0x0][0x37c] ;  /* 0x0000df00ff017b82 */ /* 0x000fe20000000800 */
[----:B------:R-:W0:Y:S01]  /*0010*/  LDCU UR4, c[0x0][0x398] ;  /* 0x00007300ff0477ac */ /* 0x000e220008000800 */
[----:B------:R-:W1:Y:S01]  /*0020*/  S2R R0, SR_TID.Y ;  /* 0x0000000000007919 */ /* 0x000e620000002200 */
[----:B------:R-:W-:Y:S01]  /*0030*/  IMAD.MOV.U32 R29, RZ, RZ, RZ ;  /* 0x000000ffff1d7224 */ /* 0x000fe200078e00ff */
[----:B------:R-:W2:Y:S01]  /*0040*/  LDCU.64 UR8, c[0x0][0x358] ;  /* 0x00006b00ff0877ac */ /* 0x000ea20008000a00 */
[----:B------:R-:W1:Y:S01]  /*0050*/  S2R R7, SR_CTAID.Y ;  /* 0x0000000000077919 */ /* 0x000e620000002600 */
[----:B------:R-:W3:Y:S01]  /*0060*/  S2R R3, SR_TID.X ;  /* 0x0000000000037919 */ /* 0x000ee20000002100 */
[----:B------:R-:W3:Y:S01]  /*0070*/  S2R R2, SR_CTAID.X ;  /* 0x0000000000027919 */ /* 0x000ee20000002500 */
[----:B0-----:R-:W-:-:S05]  /*0080*/  IMAD.U32 R4, RZ, RZ, UR4 ;  /* 0x00000004ff047e24 */ /* 0x001fca000f8e00ff */
[----:B------:R-:W-:Y:S02]  /*0090*/  ISETP.GE.AND P0, PT, R4, 0x1, PT ;  /* 0x000000010400780c */ /* 0x000fe40003f06270 */
[----:B-1----:R-:W-:Y:S01]  /*00a0*/  LEA R7, R7, R0, 0x1 ;  /* 0x0000000007077211 */ /* 0x002fe200078e08ff */
[----:B---3--:R-:W-:-:S10]  /*00b0*/  IMAD R9, R2, 0x2, R3 ;  /* 0x0000000202097824 */ /* 0x008fd400078e0203 */
[----:B--2---:R-:W-:Y:S05]  /*00c0*/  @!P0 BRA `(.L_x_0) ;  /* 0x0000000800808947 */ /* 0x004fea0003800000 */
[----:B------:R-:W0:Y:S01]  /*00d0*/  S2UR UR6, SR_CgaCtaId ;  /* 0x00000000000679c3 */ /* 0x000e220000008800 */
[----:B------:R-:W-:Y:S01]  /*00e0*/  UMOV UR4, 0x400 ;  /* 0x0000040000047882 */ /* 0x000fe20000000000 */
[C---:B------:R-:W-:Y:S01]  /*00f0*/  ISETP.GE.U32.AND P0, PT, R4.reuse, 0x7, PT ;  /* 0x000000070400780c */ /* 0x040fe20003f06070 */
[----:B------:R-:W-:Y:S01]  /*0100*/  UIADD3 UR5, UPT, UPT, UR4, 0x10, URZ ;  /* 0x0000001004057890 */ /* 0x000fe2000fffe0ff */
[----:B------:R-:W-:Y:S01]  /*0110*/  IADD3 R5, PT, PT, R4, 0x1, RZ ;  /* 0x0000000104057810 */ /* 0x000fe20007ffe0ff */
[----:B------:R-:W-:Y:S02]  /*0120*/  HFMA2 R10, -RZ, RZ, 0, 0 ;  /* 0x00000000ff0a7431 */ /* 0x000fe400000001ff */
[----:B------:R-:W-:Y:S01]  /*0130*/  IMAD.MOV.U32 R29, RZ, RZ, RZ ;  /* 0x000000ffff1d7224 */ /* 0x000fe200078e00ff */
[----:B------:R-:W-:-:S04]  /*0140*/  SHF.R.U32.HI R5, RZ, 0x1, R5 ;  /* 0x00000001ff057819 */ /* 0x000fc80000011605 */
[----:B------:R-:W-:-:S04]  /*0150*/  LOP3.LUT R6, R5, 0x3, RZ, 0xc0, !PT ;  /* 0x0000000305067812 */ /* 0x000fc800078ec0ff */
[----:B------:R-:W-:Y:S01]  /*0160*/  ISETP.NE.AND P1, PT, R6, RZ, PT ;  /* 0x000000ff0600720c */ /* 0x000fe20003f25270 */
[----:B0-----:R-:W-:Y:S02]  /*0170*/  ULEA UR4, UR6, UR4, 0x18 ;  /* 0x0000000406047291 */ /* 0x001fe4000f8ec0ff */
[----:B------:R-:W-:-:S04]  /*0180*/  ULEA UR5, UR6, UR5, 0x18 ;  /* 0x0000000506057291 */ /* 0x000fc8000f8ec0ff */
[----:B------:R-:W-:Y:S02]  /*0190*/  LEA R8, R0, UR4, 0x3 ;  /* 0x0000000400087c11 */ /* 0x000fe4000f8e18ff */
[----:B------:R-:W-:-:S03]  /*01a0*/  LEA R11, R3, UR5, 0x2 ;  /* 0x00000005030b7c11 */ /* 0x000fc6000f8e10ff */
[----:B------:R-:W-:Y:S01]  /*01b0*/  IMAD R12, R3, 0x4, R8 ;  /* 0x00000004030c7824 */ /* 0x000fe200078e0208 */
[----:B------:R-:W-:Y:S01]  /*01c0*/  LEA R13, R0, R11, 0x3 ;  /* 0x0000000b000d7211 */ /* 0x000fe200078e18ff */
[----:B------:R-:W-:Y:S06]  /*01d0*/  @!P0 BRA `(.L_x_1) ;  /* 0x0000000400a88947 */ /* 0x000fec0003800000 */
[C---:B------:R-:W-:Y:S01]  /*01e0*/  IADD3 R14, PT, PT, R0.reuse, 0x4, RZ ;  /* 0x00000004000e7810 */ /* 0x040fe20007ffe0ff */
[C---:B------:R-:W-:Y:S01]  /*01f0*/  VIADD R15, R0.reuse, 0x2 ;  /* 0x00000002000f7836 */ /* 0x040fe20000000000 */
[----:B------:R-:W-:Y:S01]  /*0200*/  LOP3.LUT R10, R5, 0x3ffffffc, RZ, 0xc0, !PT ;  /* 0x3ffffffc050a7812 */ /* 0x000fe200078ec0ff */
[----:B------:R-:W-:Y:S01]  /*0210*/  VIADD R5, R0, 0x6 ;  /* 0x0000000600057836 */ /* 0x000fe20000000000 */
[-C--:B------:R-:W-:Y:S01]  /*0220*/  ISETP.GE.U32.AND P2, PT, R7, R4.reuse, PT ;  /* 0x000000040700720c */ /* 0x080fe20003f46070 */
[-CC-:B------:R-:W-:Y:S01]  /*0230*/  IMAD R25, R14, R4.reuse, R3.reuse ;  /* 0x000000040e197224 */ /* 0x180fe200078e0203 */
[----:B------:R-:W-:Y:S01]  /*0240*/  MOV R29, RZ ;  /* 0x000000ff001d7202 */ /* 0x000fe20000000f00 */
[--C-:B------:R-:W-:Y:S01]  /*0250*/  IMAD R21, R0, R4, R3.reuse ;  /* 0x0000000400157224 */ /* 0x100fe200078e0203 */
[----:B------:R-:W-:Y:S01]  /*0260*/  MOV R19, R0 ;  /* 0x0000000000137202 */ /* 0x000fe20000000f00 */
[-CC-:B------:R-:W-:Y:S01]  /*0270*/  IMAD R27, R5, R4.reuse, R3.reuse ;  /* 0x00000004051b7224 */ /* 0x180fe200078e0203 */
[----:B------:R-:W-:Y:S01]  /*0280*/  IADD3 R20, PT, PT, -R10, RZ, RZ ;  /* 0x000000ff0a147210 */ /* 0x000fe20007ffe1ff */
[-CC-:B------:R-:W-:Y:S01]  /*0290*/  IMAD R15, R15, R4.reuse, R3.reuse ;  /* 0x000000040f0f7224 */ /* 0x180fe200078e0203 */
[----:B------:R-:W-:Y:S01]  /*02a0*/  LEA R25, R2, R25, 0x1 ;  /* 0x0000001902197211 */ /* 0x000fe200078e08ff */
[----:B------:R-:W-:-:S02]  /*02b0*/  IMAD R18, R7, R4, R3 ;  /* 0x0000000407127224 */ /* 0x000fc400078e0203 */
[----:B------:R-:W-:Y:S02]  /*02c0*/  IMAD.MOV.U32 R5, RZ, RZ, R3 ;  /* 0x000000ffff057224 */ /* 0x000fe400078e0003 */
[C---:B------:R-:W-:Y:S02]  /*02d0*/  IMAD R21, R2.reuse, 0x2, R21 ;  /* 0x0000000202157824 */ /* 0x040fe400078e0215 */
[C---:B------:R-:W-:Y:S02]  /*02e0*/  IMAD R27, R2.reuse, 0x2, R27 ;  /* 0x00000002021b7824 */ /* 0x040fe400078e021b */
[----:B------:R-:W-:-:S07]  /*02f0*/  IMAD R23, R2, 0x2, R15 ;  /* 0x0000000202177824 */ /* 0x000fce00078e020f */
.L_x_2:
[----:B------:R-:W0:Y:S01]  /*0300*/  LDC R4, c[0x0][0x398] ;  /* 0x0000e600ff047b82 */ /* 0x000e220000000800 */
[----:B------:R-:W-:-:S07]  /*0310*/  MOV R26, RZ ;  /* 0x000000ff001a7202 */ /* 0x000fce0000000f00 */
[----:B------:R-:W1:Y:S01]  /*0320*/  LDC.64 R16, c[0x0][0x380] ;  /* 0x0000e000ff107b82 */ /* 0x000e620000000a00 */
[-C--:B0-----:R-:W-:Y:S02]  /*0330*/  ISETP.GE.U32.AND P0, PT, R9, R4.reuse, PT ;  /* 0x000000040900720c */ /* 0x081fe40003f06070 */
[-C--:B------:R-:W-:Y:S02]  /*0340*/  ISETP.GE.OR P3, PT, R5, R4.reuse, P2 ;  /* 0x000000040500720c */ /* 0x080fe40001766670 */
[----:B------:R-:W-:-:S13]  /*0350*/  ISETP.GE.OR P4, PT, R19, R4, P0 ;  /* 0x000000041300720c */ /* 0x000fda0000786670 */
[----:B------:R-:W0:Y:S01]  /*0360*/  @!P4 LDC.64 R14, c[0x0][0x388] ;  /* 0x0000e200ff0ecb82 */ /* 0x000e220000000a00 */
[----:B------:R-:W-:Y:S02]  /*0370*/  IMAD.MOV.U32 R22, RZ, RZ, RZ ;  /* 0x000000ffff167224 */ /* 0x000fe400078e00ff */
[----:B-1----:R-:W-:-:S05]  /*0380*/  IMAD.WIDE R16, R18, 0x4, R16 ;  /* 0x0000000412107825 */ /* 0x002fca00078e0210 */
[----:B------:R-:W2:Y:S01]  /*0390*/  @!P3 LDG.E R22, desc[UR8][R16.64] ;  /* 0x000000081016b981 */ /* 0x000ea2000c1e1900 */
[----:B0-----:R-:W-:-:S05]  /*03a0*/  @!P4 IMAD.WIDE.U32 R14, R21, 0x4, R14 ;  /* 0x00000004150ec825 */ /* 0x001fca00078e000e */
[----:B------:R-:W3:Y:S04]  /*03b0*/  @!P4 LDG.E R26, desc[UR8][R14.64] ;  /* 0x000000080e1ac981 */ /* 0x000ee8000c1e1900 */
[----:B--2---:R-:W-:Y:S04]  /*03c0*/  STS [R12], R22 ;  /* 0x000000160c007388 */ /* 0x004fe80000000800 */
[----:B---3--:R-:W-:Y:S01]  /*03d0*/  STS [R13], R26 ;  /* 0x0000001a0d007388 */ /* 0x008fe20000000800 */
[----:B------:R-:W-:Y:S06]  /*03e0*/  BAR.SYNC.DEFER_BLOCKING 0x0 ;  /* 0x0000000000007b1d */ /* 0x000fec0000010000 */
[----:B------:R-:W-:Y:S04]  /*03f0*/  LDS R24, [R11] ;  /* 0x000000000b187984 */ /* 0x000fe80000000800 */
[----:B------:R-:W0:Y:S02]  /*0400*/  LDS.64 R14, [R8] ;  /* 0x00000000080e7984 */ /* 0x000e240000000a00 */
[----:B0-----:R-:W-:Y:S01]  /*0410*/  FFMA R28, R14, R24, R29 ;  /* 0x000000180e1c7223 */ /* 0x001fe2000000001d */
[----:B------:R-:W-:-:S04]  /*0420*/  IADD3 R29, PT, PT, R5, 0x2, RZ ;  /* 0x00000002051d7810 */ /* 0x000fc80007ffe0ff */
[----:B------:R-:W-:Y:S02]  /*0430*/  ISETP.GE.OR P3, PT, R29, R4, P2 ;  /* 0x000000041d00720c */ /* 0x000fe40001766670 */
[----:B------:R-:W0:Y:S01]  /*0440*/  LDS R29, [R11+0x8] ;  /* 0x000008000b1d7984 */ /* 0x000e220000000800 */
[----:B------:R-:W-:Y:S01]  /*0450*/  IMAD.MOV.U32 R24, RZ, RZ, RZ ;  /* 0x000000ffff187224 */ /* 0x000fe200078e00ff */
[----:B------:R-:W-:Y:S09]  /*0460*/  BAR.SYNC.DEFER_BLOCKING 0x0 ;  /* 0x0000000000007b1d */ /* 0x000ff20000010000 */
[----:B------:R-:W2:Y:S01]  /*0470*/  @!P3 LDG.E R24, desc[UR8][R16.64+0x8] ;  /* 0x000008081018b981 */ /* 0x000ea2000c1e1900 */
[----:B0-----:R-:W-:Y:S01]  /*0480*/  FFMA R22, R29, R15, R28 ;  /* 0x0000000f1d167223 */ /* 0x001fe2000000001c */
[----:B------:R-:W-:-:S04]  /*0490*/  IADD3 R15, PT, PT, R19, 0x2, RZ ;  /* 0x00000002130f7810 */ /* 0x000fc80007ffe0ff */
[----:B------:R-:W-:-:S13]  /*04a0*/  ISETP.GE.OR P3, PT, R15, R4, P0 ;  /* 0x000000040f00720c */ /* 0x000fda0000766670 */
[----:B------:R-:W0:Y:S01]  /*04b0*/  @!P3 LDC.64 R14, c[0x0][0x388] ;  /* 0x0000e200ff0ebb82 */ /* 0x000e220000000a00 */
[----:B------:R-:W-:Y:S02]  /*04c0*/  IMAD.MOV.U32 R26, RZ, RZ, RZ ;  /* 0x000000ffff1a7224 */ /* 0x000fe400078e00ff */
        /* <DEDUP_REMOVED lines=29> */
[----:B------:R-:W-:-:S04]  /*06a0*/  IADD3 R14, PT, PT, R5, 0x6, RZ ;  /* 0x00000006050e7810 */ /* 0x000fc80007ffe0ff */
[----:B------:R-:W-:Y:S02]  /*06b0*/  ISETP.GE.OR P3, PT, R14, R4, P2 ;  /* 0x000000040e00720c */ /* 0x000fe40001766670 */
[----:B------:R-:W0:Y:S05]  /*06c0*/  LDS R14, [R11+0x8] ;  /* 0x000008000b0e7984 */ /* 0x000e2a0000000800 */
[----:B------:R-:W1:Y:S01]  /*06d0*/  @!P0 LDC.64 R28, c[0x0][0x388] ;  /* 0x0000e200ff1c8b82 */ /* 0x000e620000000a00 */
[----:B------:R-:W-:-:S07]  /*06e0*/  IMAD.MOV.U32 R24, RZ, RZ, RZ ;  /* 0x000000ffff187224 */ /* 0x000fce00078e00ff */
[----:B------:R-:W-:Y:S01]  /*06f0*/  BAR.SYNC.DEFER_BLOCKING 0x0 ;  /* 0x0000000000007b1d */ /* 0x000fe20000010000 */
[----:B------:R-:W-:Y:S02]  /*0700*/  IMAD.MOV.U32 R26, RZ, RZ, RZ ;  /* 0x000000ffff1a7224 */ /* 0x000fe400078e00ff */
[----:B-1----:R-:W-:-:S03]  /*0710*/  @!P0 IMAD.WIDE.U32 R28, R27, 0x4, R28 ;  /* 0x000000041b1c8825 */ /* 0x002fc600078e001c */
[----:B------:R-:W2:Y:S04]  /*0720*/  @!P3 LDG.E R24, desc[UR8][R16.64+0x18] ;  /* 0x000018081018b981 */ /* 0x000ea8000c1e1900 */
[----:B------:R-:W3:Y:S01]  /*0730*/  @!P0 LDG.E R26, desc[UR8][R28.64] ;  /* 0x000000081c1a8981 */ /* 0x000ee2000c1e1900 */
[----:B0-----:R-:W-:Y:S01]  /*0740*/  FFMA R14, R14, R15, R22 ;  /* 0x0000000f0e0e7223 */ /* 0x001fe20000000016 */
[----:B------:R-:W-:-:S04]  /*0750*/  IADD3 R20, PT, PT, R20, 0x4, RZ ;  /* 0x0000000414147810 */ /* 0x000fc80007ffe0ff */
[----:B------:R-:W-:Y:S01]  /*0760*/  ISETP.NE.AND P0, PT, R20, RZ, PT ;  /* 0x000000ff1400720c */ /* 0x000fe20003f05270 */
[----:B------:R-:W-:Y:S01]  /*0770*/  VIADD R5, R5, 0x8 ;  /* 0x0000000805057836 */ /* 0x000fe20000000000 */
[----:B------:R-:W-:Y:S01]  /*0780*/  IADD3 R18, PT, PT, R18, 0x8, RZ ;  /* 0x0000000812127810 */ /* 0x000fe20007ffe0ff */
[----:B------:R-:W-:Y:S01]  /*0790*/  VIADD R19, R19, 0x8 ;  /* 0x0000000813137836 */ /* 0x000fe20000000000 */
[C---:B------:R-:W-:Y:S01]  /*07a0*/  LEA R21, R4.reuse, R21, 0x3 ;  /* 0x0000001504157211 */ /* 0x040fe200078e18ff */
[C---:B------:R-:W-:Y:S01]  /*07b0*/  IMAD R23, R4.reuse, 0x8, R23 ;  /* 0x0000000804177824 */ /* 0x040fe200078e0217 */
[C---:B------:R-:W-:Y:S01]  /*07c0*/  LEA R25, R4.reuse, R25, 0x3 ;  /* 0x0000001904197211 */ /* 0x040fe200078e18ff */
[----:B------:R-:W-:Y:S01]  /*07d0*/  IMAD R27, R4, 0x8, R27 ;  /* 0x00000008041b7824 */ /* 0x000fe200078e021b */
[----:B--2---:R-:W-:Y:S04]  /*07e0*/  STS [R12], R24 ;  /* 0x000000180c007388 */ /* 0x004fe80000000800 */
[----:B---3--:R-:W-:Y:S01]  /*07f0*/  STS [R13], R26 ;  /* 0x0000001a0d007388 */ /* 0x008fe20000000800 */
[----:B------:R-:W-:Y:S06]  /*0800*/  BAR.SYNC.DEFER_BLOCKING 0x0 ;  /* 0x0000000000007b1d */ /* 0x000fec0000010000 */
[----:B------:R-:W-:Y:S04]  /*0810*/  LDS R29, [R11] ;  /* 0x000000000b1d7984 */ /* 0x000fe80000000800 */
[----:B------:R-:W0:Y:S04]  /*0820*/  LDS.64 R16, [R8] ;  /* 0x0000000008107984 */ /* 0x000e280000000a00 */
[----:B------:R-:W1:Y:S01]  /*0830*/  LDS R15, [R11+0x8] ;  /* 0x000008000b0f7984 */ /* 0x000e620000000800 */
[----:B0-----:R-:W-:-:S04]  /*0840*/  FFMA R16, R16, R29, R14 ;  /* 0x0000001d10107223 */ /* 0x001fc8000000000e */
[----:B-1----:R-:W-:Y:S01]  /*0850*/  FFMA R29, R15, R17, R16 ;  /* 0x000000110f1d7223 */ /* 0x002fe20000000010 */
[----:B------:R-:W-:Y:S06]  /*0860*/  BAR.SYNC.DEFER_BLOCKING 0x0 ;  /* 0x0000000000007b1d */ /* 0x000fec0000010000 */
[----:B------:R-:W-:Y:S05]  /*0870*/  @P0 BRA `(.L_x_2) ;  /* 0xfffffff800a00947 */ /* 0x000fea000383ffff */
.L_x_1:
[----:B------:R-:W-:Y:S05]  /*0880*/  @!P1 BRA `(.L_x_0) ;  /* 0x0000000000909947 */ /* 0x000fea0003800000 */
[----:B------:R-:W0:Y:S01]  /*0890*/  LDC R5, c[0x0][0x398] ;  /* 0x0000e600ff057b82 */ /* 0x000e220000000800 */
[C---:B------:R-:W-:Y:S01]  /*08a0*/  LEA R21, R10.reuse, R0, 0x1 ;  /* 0x000000000a157211 */ /* 0x040fe200078e08ff */
[--C-:B------:R-:W-:Y:S02]  /*08b0*/  IMAD R23, R10, 0x2, R3.reuse ;  /* 0x000000020a177824 */ /* 0x100fe400078e0203 */
[----:B------:R-:W-:Y:S02]  /*08c0*/  IMAD.MOV R6, RZ, RZ, -R6 ;  /* 0x000000ffff067224 */ /* 0x000fe400078e0a06 */
[-C--:B------:R-:W-:Y:S02]  /*08d0*/  IMAD R25, R21, R4.reuse, R3 ;  /* 0x0000000415197224 */ /* 0x080fe400078e0203 */
[----:B------:R-:W1:Y:S01]  /*08e0*/  LDC.64 R14, c[0x0][0x380] ;  /* 0x0000e000ff0e7b82 */ /* 0x000e620000000a00 */
[----:B------:R-:W-:Y:S02]  /*08f0*/  IMAD R27, R7, R4, R23 ;  /* 0x00000004071b7224 */ /* 0x000fe400078e0217 */
[----:B------:R-:W-:-:S07]  /*0900*/  LEA R25, R2, R25, 0x1 ;  /* 0x0000001902197211 */ /* 0x000fce00078e08ff */
.L_x_3:
[----:B0-----:R-:W-:Y:S01]  /*0910*/  MOV R4, R5 ;  /* 0x0000000500047202 */ /* 0x001fe20000000f00 */
[----:B------:R-:W-:Y:S02]  /*0920*/  HFMA2 R10, -RZ, RZ, 0, 0 ;  /* 0x00000000ff0a7431 */ /* 0x000fe400000001ff */
[----:B------:R-:W-:Y:S01]  /*0930*/  IMAD.MOV.U32 R0, RZ, RZ, RZ ;  /* 0x000000ffff007224 */ /* 0x000fe200078e00ff */
[-C--:B------:R-:W-:Y:S01]  /*0940*/  ISETP.GE.U32.AND P1, PT, R9, R4.reuse, PT ;  /* 0x000000040900720c */ /* 0x080fe20003f26070 */
[----:B-1----:R-:W-:Y:S01]  /*0950*/  IMAD.WIDE R2, R27, 0x4, R14 ;  /* 0x000000041b027825 */ /* 0x002fe200078e020e */
[-C--:B------:R-:W-:Y:S02]  /*0960*/  ISETP.GE.AND P0, PT, R23, R4.reuse, PT ;  /* 0x000000041700720c */ /* 0x080fe40003f06270 */
[-C--:B------:R-:W-:Y:S02]  /*0970*/  ISETP.GE.OR P1, PT, R21, R4.reuse, P1 ;  /* 0x000000041500720c */ /* 0x080fe40000f26670 */
[----:B------:R-:W-:-:S11]  /*0980*/  ISETP.GE.U32.OR P0, PT, R7, R4, P0 ;  /* 0x000000040700720c */ /* 0x000fd60000706470 */
[----:B------:R-:W0:Y:S02]  /*0990*/  @!P1 LDC.64 R16, c[0x0][0x388] ;  /* 0x0000e200ff109b82 */ /* 0x000e240000000a00 */
[----:B------:R-:W2:Y:S01]  /*09a0*/  @!P0 LDG.E R0, desc[UR8][R2.64] ;  /* 0x0000000802008981 */ /* 0x000ea2000c1e1900 */
[----:B0-----:R-:W-:-:S05]  /*09b0*/  @!P1 IMAD.WIDE.U32 R16, R25, 0x4, R16 ;  /* 0x0000000419109825 */ /* 0x001fca00078e0010 */
[----:B------:R-:W3:Y:S01]  /*09c0*/  @!P1 LDG.E R10, desc[UR8][R16.64] ;  /* 0x00000008100a9981 */ /* 0x000ee2000c1e1900 */
[----:B------:R-:W-:-:S05]  /*09d0*/  VIADD R6, R6, 0x1 ;  /* 0x0000000106067836 */ /* 0x000fca0000000000 */
[----:B------:R-:W-:Y:S01]  /*09e0*/  ISETP.NE.AND P0, PT, R6, RZ, PT ;  /* 0x000000ff0600720c */ /* 0x000fe20003f05270 */
[----:B------:R-:W-:Y:S01]  /*09f0*/  VIADD R23, R23, 0x2 ;  /* 0x0000000217177836 */ /* 0x000fe20000000000 */
[----:B------:R-:W-:Y:S02]  /*0a00*/  IADD3 R27, PT, PT, R27, 0x2, RZ ;  /* 0x000000021b1b7810 */ /* 0x000fe40007ffe0ff */
[----:B------:R-:W-:Y:S02]  /*0a10*/  IADD3 R21, PT, PT, R21, 0x2, RZ ;  /* 0x0000000215157810 */ /* 0x000fe40007ffe0ff */
[----:B------:R-:W-:Y:S01]  /*0a20*/  LEA R25, R4, R25, 0x1 ;  /* 0x0000001904197211 */ /* 0x000fe200078e08ff */
        /* <DEDUP_REMOVED lines=10> */
.L_x_0:
[----:B------:R-:W-:-:S04]  /*0ad0*/  VIMNMX R3, PT, PT, R7, R9, !PT ;  /* 0x0000000907037248 */ /* 0x000fc80007fe0100 */
[----:B------:R-:W-:-:S13]  /*0ae0*/  ISETP.GE.AND P0, PT, R3, R4, PT ;  /* 0x000000040300720c */ /* 0x000fda0003f06270 */
[----:B------:R-:W-:Y:S05]  /*0af0*/  @P0 EXIT ;  /* 0x000000000000094d */ /* 0x000fea0003800000 */
[----:B------:R-:W0:Y:S01]  /*0b00*/  LDC.64 R2, c[0x0][0x390] ;  /* 0x0000e400ff027b82 */ /* 0x000e220000000a00 */
[----:B------:R-:W-:-:S04]  /*0b10*/  IMAD R7, R7, R4, R9 ;  /* 0x0000000407077224 */ /* 0x000fc800078e0209 */
[----:B0-----:R-:W-:-:S05]  /*0b20*/  IMAD.WIDE.U32 R2, R7, 0x4, R2 ;  /* 0x0000000407027825 */ /* 0x001fca00078e0002 */
[----:B------:R-:W-:Y:S01]  /*0b30*/  STG.E desc[UR8][R2.64], R29 ;  /* 0x0000001d02007986 */ /* 0x000fe2000c101908 */
[----:B------:R-:W-:Y:S05]  /*0b40*/  EXIT ;  /* 0x000000000000794d */ /* 0x000fea0003800000 */
.L_x_4:
[----:B------:R-:W-:-:S00]  /*0b50*/  BRA `(.L_x_4) ;  /* 0xfffffffc00fc7947 */ /* 0x000fc0000383ffff */
[----:B------:R-:W-:-:S00]  /*0b60*/  NOP ;  /* 0x0000000000007918 */ /* 0x000fc00000000000 */
        /* <DEDUP_REMOVED lines=9> */
.L_x_10:


//--------------------- .text._Z15MatrixMulKernelPfS_S_i --------------------------
	.section	.text._Z15MatrixMulKernelPfS_S_i,"ax",@progbits
	.align	128
        .global         _Z15MatrixMulKernelPfS_S_i
        .type           _Z15MatrixMulKernelPfS_S_i,@function
        .size           _Z15MatrixMulKernelPfS_S_i,(.L_x_11 - _Z15MatrixMulKernelPfS_S_i)
        .other          _Z15MatrixMulKernelPfS_S_i,@"STO_CUDA_ENTRY STV_DEFAULT"
_Z15MatrixMulKernelPfS_S_i:
.text._Z15MatrixMulKernelPfS_S_i:
[----:B------:R-:W-:Y:S01]  /*0000*/  LDC R1, c[0x0][0x37c] ;  /* 0x0000df00ff017b82 */ /* 0x000fe20000000800 */
[----:B------:R-:W0:Y:S07]  /*0010*/  S2R R3, SR_TID.X ;  /* 0x0000000000037919 */ /* 0x000e2e0000002100 */
[----:B------:R-:W0:Y:S01]  /*0020*/  LDC R0, c[0x0][0x360] ;  /* 0x0000d800ff007b82 */ /* 0x000e220000000800 */
[----:B------:R-:W1:Y:S01]  /*0030*/  LDCU UR20, c[0x0][0x398] ;  /* 0x00007300ff1477ac */ /* 0x000e620008000800 */
[----:B------:R-:W2:Y:S06]  /*0040*/  S2R R2, SR_TID.Y ;  /* 0x0000000000027919 */ /* 0x000eac0000002200 */
[----:B------:R-:W0:Y:S08]  /*0050*/  S2UR UR4, SR_CTAID.X ;  /* 0x00000000000479c3 */ /* 0x000e300000002500 */
[----:B------:R-:W2:Y:S08]  /*0060*/  S2UR UR5, SR_CTAID.Y ;  /* 0x00000000000579c3 */ /* 0x000eb00000002600 */
[----:B------:R-:W2:Y:S01]  /*0070*/  LDC R13, c[0x0][0x364] ;  /* 0x0000d900ff0d7b82 */ /* 0x000ea20000000800 */
[----:B0-----:R-:W-:-:S02]  /*0080*/  IMAD R0, R0, UR4, R3 ;  /* 0x0000000400007c24 */ /* 0x001fc4000f8e0203 */
[----:B--2---:R-:W-:-:S05]  /*0090*/  IMAD R13, R13, UR5, R2 ;  /* 0x000000050d0d7c24 */ /* 0x004fca000f8e0202 */
[----:B------:R-:W-:-:S04]  /*00a0*/  VIMNMX R2, PT, PT, R0, R13, !PT ;  /* 0x0000000d00027248 */ /* 0x000fc80007fe0100 */
[----:B-1----:R-:W-:-:S13]  /*00b0*/  ISETP.GE.AND P0, PT, R2, UR20, PT ;  /* 0x0000001402007c0c */ /* 0x002fda000bf06270 */
[----:B------:R-:W-:Y:S05]  /*00c0*/  @P0 EXIT ;  /* 0x000000000000094d */ /* 0x000fea0003800000 */
[----:B------:R-:W-:Y:S01]  /*00d0*/  UISETP.GE.U32.AND UP0, UPT, UR20, 0x8, UPT ;  /* 0x000000081400788c */ /* 0x000fe2000bf06070 */
[----:B------:R-:W-:Y:S02]  /*00e0*/  HFMA2 R12, -RZ, RZ, 0, 0 ;  /* 0x00000000ff0c7431 */ /* 0x000fe400000001ff */
[----:B------:R-:W-:Y:S01]  /*00f0*/  IMAD R13, R13, UR20, RZ ;  /* 0x000000140d0d7c24 */ /* 0x000fe2000f8e02ff */
[----:B------:R-:W-:Y:S01]  /*0100*/  UMOV UR4, URZ ;  /* 0x000000ff00047c82 */ /* 0x000fe20008000000 */
[----:B------:R-:W0:Y:S04]  /*0110*/  LDCU.64 UR18, c[0x0][0x358] ;  /* 0x00006b00ff1277ac */ /* 0x000e280008000a00 */
[----:B------:R-:W-:Y:S05]  /*0120*/  BRA.U !UP0, `(.L_x_5) ;  /* 0x0000000508047547 */ /* 0x000fea000b800000 */
[----:B------:R-:W1:Y:S01]  /*0130*/  LDCU.128 UR24, c[0x0][0x380] ;  /* 0x00007000ff1877ac */ /* 0x000e620008000c00 */
[----:B------:R-:W-:Y:S02]  /*0140*/  MOV R12, RZ ;  /* 0x000000ff000c7202 */ /* 0x000fe40000000f00 */
[----:B------:R-:W-:Y:S01]  /*0150*/  MOV R14, R0 ;  /* 0x00000000000e7202 */ /* 0x000fe20000000f00 */
[----:B------:R-:W-:-:S04]  /*0160*/  ULOP3.LUT UR4, UR20, 0x7ffffff8, URZ, 0xc0, !UPT ;  /* 0x7ffffff814047892 */ /* 0x000fc8000f8ec0ff */
[----:B------:R-:W-:Y:S01]  /*0170*/  UIADD3 UR5, UPT, UPT, -UR4, URZ, URZ ;  /* 0x000000ff04057290 */ /* 0x000fe2000fffe1ff */
[----:B-1----:R-:W-:Y:S01]  /*0180*/  MOV R2, UR24 ;  /* 0x0000001800027c02 */ /* 0x002fe20008000f00 */
[----:B------:R-:W-:Y:S01]  /*0190*/  UIMAD.WIDE UR6, UR20, 0x8, UR26 ;  /* 0x00000008140678a5 */ /* 0x000fe2000f8e021a */
[----:B------:R-:W-:Y:S01]  /*01a0*/  MOV R3, UR25 ;  /* 0x0000001900037c02 */ /* 0x000fe20008000f00 */
[----:B------:R-:W-:Y:S02]  /*01b0*/  UIMAD.WIDE UR8, UR20, 0xc, UR26 ;  /* 0x0000000c140878a5 */ /* 0x000fe4000f8e021a */
[----:B------:R-:W-:Y:S01]  /*01c0*/  UIMAD.WIDE UR10, UR20, 0x10, UR26 ;  /* 0x00000010140a78a5 */ /* 0x000fe2000f8e021a */
[----:B------:R-:W-:Y:S01]  /*01d0*/  IMAD.WIDE.U32 R2, R13, 0x4, R2 ;  /* 0x000000040d027825 */ /* 0x000fe200078e0002 */
[----:B------:R-:W-:Y:S02]  /*01e0*/  UIMAD.WIDE UR12, UR20, 0x14, UR26 ;  /* 0x00000014140c78a5 */ /* 0x000fe4000f8e021a */
[----:B------:R-:W-:Y:S01]  /*01f0*/  UIMAD.WIDE UR14, UR20, 0x18, UR26 ;  /* 0x00000018140e78a5 */ /* 0x000fe2000f8e021a */
[----:B------:R-:W-:Y:S01]  /*0200*/  IADD3 R2, P0, PT, R2, 0x10, RZ ;  /* 0x0000001002027810 */ /* 0x000fe20007f1e0ff */
[----:B------:R-:W-:-:S03]  /*0210*/  UIMAD.WIDE UR16, UR20, 0x1c, UR26 ;  /* 0x0000001c141078a5 */ /* 0x000fc6000f8e021a */
[----:B------:R-:W-:-:S09]  /*0220*/  IADD3.X R3, PT, PT, RZ, R3, RZ, P0, !PT ;  /* 0x00000003ff037210 */ /* 0x000fd200007fe4ff */
.L_x_6:
[----:B------:R-:W-:Y:S01]  /*0230*/  UIMAD.WIDE UR22, UR20, 0x4, UR26 ;  /* 0x00000004141678a5 */ /* 0x000fe2000f8e021a */
[----:B------:R-:W-:Y:S02]  /*0240*/  IMAD.MOV.U32 R23, RZ, RZ, 0x4 ;  /* 0x00000004ff177424 */ /* 0x000fe400078e00ff */
[----:B------:R-:W-:Y:S01]  /*0250*/  HFMA2 R11, -RZ, RZ, 0, 2.384185791015625e-07 ;  /* 0x00000004ff0b7431 */ /* 0x000fe200000001ff */
[----:B------:R-:W-:Y:S01]  /*0260*/  MOV R25, 0x4 ;  /* 0x0000000400197802 */ /* 0x000fe20000000f00 */
[----:B0-----:R-:W2:Y:S01]  /*0270*/  LDG.E R21, desc[UR18][R2.64+-0x10] ;  /* 0xfffff01202157981 */ /* 0x001ea2000c1e1900 */
[C---:B------:R-:W-:Y:S01]  /*0280*/  IMAD.WIDE R22, R14.reuse, R23, UR26 ;  /* 0x0000001a0e167e25 */ /* 0x040fe2000f8e0217 */
[----:B------:R-:W-:Y:S02]  /*0290*/  MOV R8, UR22 ;  /* 0x0000001600087c02 */ /* 0x000fe40008000f00 */
[----:B------:R-:W-:Y:S01]  /*02a0*/  MOV R9, UR23 ;  /* 0x0000001700097c02 */ /* 0x000fe20008000f00 */
[----:B------:R-:W3:Y:S02]  /*02b0*/  LDG.E R19, desc[UR18][R2.64+-0xc] ;  /* 0xfffff41202137981 */ /* 0x000ee4000c1e1900 */
[----:B------:R-:W-:-:S02]  /*02c0*/  IMAD.WIDE R8, R14, 0x4, R8 ;  /* 0x000000040e087825 */ /* 0x000fc400078e0208 */
[----:B------:R-:W2:Y:S01]  /*02d0*/  LDG.E R22, desc[UR18][R22.64] ;  /* 0x0000001216167981 */ /* 0x000ea2000c1e1900 */
[----:B------:R-:W-:Y:S01]  /*02e0*/  MOV R5, 0x4 ;  /* 0x0000000400057802 */ /* 0x000fe20000000f00 */
[C---:B------:R-:W-:Y:S02]  /*02f0*/  IMAD.WIDE R24, R14.reuse, R25, UR6 ;  /* 0x000000060e187e25 */ /* 0x040fe4000f8e0219 */
[----:B------:R0:W3:Y:S02]  /*0300*/  LDG.E R20, desc[UR18][R8.64] ;  /* 0x0000001208147981 */ /* 0x0000e4000c1e1900 */
[----:B------:R-:W-:Y:S02]  /*0310*/  IMAD.WIDE R10, R14, R11, UR8 ;  /* 0x000000080e0a7e25 */ /* 0x000fe4000f8e020b */
[----:B------:R-:W4:Y:S04]  /*0320*/  LDG.E R18, desc[UR18][R24.64] ;  /* 0x0000001218127981 */ /* 0x000f28000c1e1900 */
[----:B------:R-:W4:Y:S01]  /*0330*/  LDG.E R17, desc[UR18][R2.64+-0x8] ;  /* 0xfffff81202117981 */ /* 0x000f22000c1e1900 */
[----:B0-----:R-:W-:-:S02]  /*0340*/  HFMA2 R9, -RZ, RZ, 0, 2.384185791015625e-07 ;  /* 0x00000004ff097431 */ /* 0x001fc400000001ff */
[----:B------:R-:W-:Y:S01]  /*0350*/  IMAD.MOV.U32 R7, RZ, RZ, 0x4 ;  /* 0x00000004ff077424 */ /* 0x000fe200078e00ff */
[----:B------:R0:W5:Y:S01]  /*0360*/  LDG.E R16, desc[UR18][R10.64] ;  /* 0x000000120a107981 */ /* 0x000162000c1e1900 */
[----:B------:R-:W-:-:S03]  /*0370*/  IMAD.WIDE R4, R14, R5, UR10 ;  /* 0x0000000a0e047e25 */ /* 0x000fc6000f8e0205 */
[----:B------:R-:W5:Y:S01]  /*0380*/  LDG.E R15, desc[UR18][R2.64+-0x4] ;  /* 0xfffffc12020f7981 */ /* 0x000f62000c1e1900 */
[C---:B------:R-:W-:Y:S01]  /*0390*/  IMAD.WIDE R6, R14.reuse, R7, UR12 ;  /* 0x0000000c0e067e25 */ /* 0x040fe2000f8e0207 */
[----:B------:R-:W-:Y:S02]  /*03a0*/  MOV R27, 0x4 ;  /* 0x00000004001b7802 */ /* 0x000fe40000000f00 */
[----:B------:R1:W5:Y:S01]  /*03b0*/  LDG.E R4, desc[UR18][R4.64] ;  /* 0x0000001204047981 */ /* 0x000362000c1e1900 */
[----:B------:R-:W-:-:S03]  /*03c0*/  IMAD.WIDE R8, R14, R9, UR14 ;  /* 0x0000000e0e087e25 */ /* 0x000fc6000f8e0209 */
[----:B------:R-:W5:Y:S01]  /*03d0*/  LDG.E R23, desc[UR18][R2.64] ;  /* 0x0000001202177981 */ /* 0x000f62000c1e1900 */
[----:B0-----:R-:W-:-:S03]  /*03e0*/  IMAD.WIDE R10, R14, R27, UR16 ;  /* 0x000000100e0a7e25 */ /* 0x001fc6000f8e021b */
[----:B------:R-:W5:Y:S04]  /*03f0*/  LDG.E R7, desc[UR18][R6.64] ;  /* 0x0000001206077981 */ /* 0x000f68000c1e1900 */
[----:B------:R-:W5:Y:S04]  /*0400*/  LDG.E R24, desc[UR18][R2.64+0x4] ;  /* 0x0000041202187981 */ /* 0x000f68000c1e1900 */
[----:B------:R-:W5:Y:S04]  /*0410*/  LDG.E R8, desc[UR18][R8.64] ;  /* 0x0000001208087981 */ /* 0x000f68000c1e1900 */
[----:B------:R-:W5:Y:S04]  /*0420*/  LDG.E R25, desc[UR18][R2.64+0x8] ;  /* 0x0000081202197981 */ /* 0x000f68000c1e1900 */
[----:B------:R-:W5:Y:S04]  /*0430*/  LDG.E R10, desc[UR18][R10.64] ;  /* 0x000000120a0a7981 */ /* 0x000f68000c1e1900 */
[----:B------:R0:W5:Y:S01]  /*0440*/  LDG.E R27, desc[UR18][R2.64+0xc] ;  /* 0x00000c12021b7981 */ /* 0x000162000c1e1900 */
[----:B------:R-:W-:-:S04]  /*0450*/  UIADD3 UR5, UPT, UPT, UR5, 0x8, URZ ;  /* 0x0000000805057890 */ /* 0x000fc8000fffe0ff */
[----:B------:R-:W-:Y:S01]  /*0460*/  UISETP.NE.AND UP0, UPT, UR5, URZ, UPT ;  /* 0x000000ff0500728c */ /* 0x000fe2000bf05270 */
[----:B-1----:R-:W-:Y:S02]  /*0470*/  MOV R5, UR20 ;  /* 0x0000001400057c02 */ /* 0x002fe40008000f00 */
[----:B0-----:R-:W-:Y:S02]  /*0480*/  IADD3 R2, P0, PT, R2, 0x20, RZ ;  /* 0x0000002002027810 */ /* 0x001fe40007f1e0ff */
[----:B------:R-:W-:Y:S02]  /*0490*/  LEA R14, R5, R14, 0x3 ;  /* 0x0000000e050e7211 */ /* 0x000fe400078e18ff */
[----:B------:R-:W-:Y:S01]  /*04a0*/  IADD3.X R3, PT, PT, RZ, R3, RZ, P0, !PT ;  /* 0x00000003ff037210 */ /* 0x000fe200007fe4ff */
[----:B--2---:R-:W-:-:S04]  /*04b0*/  FFMA R22, R21, R22, R12 ;  /* 0x0000001615167223 */ /* 0x004fc8000000000c */
[----:B---3--:R-:W-:-:S04]  /*04c0*/  FFMA R20, R19, R20, R22 ;  /* 0x0000001413147223 */ /* 0x008fc80000000016 */
[----:B----4-:R-:W-:-:S04]  /*04d0*/  FFMA R18, R17, R18, R20 ;  /* 0x0000001211127223 */ /* 0x010fc80000000014 */
[----:B-----5:R-:W-:-:S04]  /*04e0*/  FFMA R16, R15, R16, R18 ;  /* 0x000000100f107223 */ /* 0x020fc80000000012 */
[----:B------:R-:W-:-:S04]  /*04f0*/  FFMA R23, R23, R4, R16 ;  /* 0x0000000417177223 */ /* 0x000fc80000000010 */
[----:B------:R-:W-:-:S04]  /*0500*/  FFMA R24, R24, R7, R23 ;  /* 0x0000000718187223 */ /* 0x000fc80000000017 */
[----:B------:R-:W-:-:S04]  /*0510*/  FFMA R8, R25, R8, R24 ;  /* 0x0000000819087223 */ /* 0x000fc80000000018 */
[----:B------:R-:W-:Y:S01]  /*0520*/  FFMA R12, R27, R10, R8 ;  /* 0x0000000a1b0c7223 */ /* 0x000fe20000000008 */
[----:B------:R-:W-:Y:S06]  /*0530*/  BRA.U UP0, `(.L_x_6) ;  /* 0xfffffffd003c7547 */ /* 0x000fec000b83ffff */
.L_x_5:
[----:B------:R-:W-:-:S04]  /*0540*/  ULOP3.LUT UR6, UR20, 0x7, URZ, 0xc0, !UPT ;  /* 0x0000000714067892 */ /* 0x000fc8000f8ec0ff */
[----:B------:R-:W-:-:S09]  /*0550*/  UISETP.NE.AND UP0, UPT, UR6, URZ, UPT ;  /* 0x000000ff0600728c */ /* 0x000fd2000bf05270 */
[----:B------:R-:W-:Y:S05]  /*0560*/  BRA.U !UP0, `(.L_x_7) ;  /* 0x0000000508387547 */ /* 0x000fea000b800000 */
[----:B------:R-:W-:Y:S02]  /*0570*/  UISETP.GE.U32.AND UP0, UPT, UR6, 0x4, UPT ;  /* 0x000000040600788c */ /* 0x000fe4000bf06070 */
[----:B------:R-:W-:-:S04]  /*0580*/  ULOP3.LUT UR5, UR20, 0x3, URZ, 0xc0, !UPT ;  /* 0x0000000314057892 */ /* 0x000fc8000f8ec0ff */
[----:B------:R-:W-:-:S03]  /*0590*/  UISETP.NE.AND UP1, UPT, UR5, URZ, UPT ;  /* 0x000000ff0500728c */ /* 0x000fc6000bf25270 */
[----:B------:R-:W-:Y:S08]  /*05a0*/  BRA.U !UP0, `(.L_x_8) ;  /* 0x00000001087c7547 */ /* 0x000ff0000b800000 */
[----:B------:R-:W1:Y:S01]  /*05b0*/  LDC.64 R6, c[0x0][0x388] ;  /* 0x0000e200ff067b82 */ /* 0x000e620000000a00 */
[----:B------:R-:W2:Y:S01]  /*05c0*/  LDCU.64 UR6, c[0x0][0x380] ;  /* 0x00007000ff0677ac */ /* 0x000ea20008000a00 */
[----:B------:R-:W-:Y:S01]  /*05d0*/  IMAD.U32 R9, RZ, RZ, UR4 ;  /* 0x00000004ff097e24 */ /* 0x000fe2000f8e00ff */
[C---:B------:R-:W-:Y:S02]  /*05e0*/  IADD3 R3, PT, PT, R13.reuse, UR4, RZ ;  /* 0x000000040d037c10 */ /* 0x040fe4000fffe0ff */
[----:B------:R-:W-:Y:S01]  /*05f0*/  IADD3 R10, P0, PT, R13, UR4, RZ ;  /* 0x000000040d0a7c10 */ /* 0x000fe2000ff1e0ff */
[----:B------:R-:W-:Y:S01]  /*0600*/  IMAD R9, R9, UR20, R0 ;  /* 0x0000001409097c24 */ /* 0x000fe2000f8e0200 */
[----:B------:R-:W-:Y:S01]  /*0610*/  MOV R11, UR20 ;  /* 0x00000014000b7c02 */ /* 0x000fe20008000f00 */
[----:B------:R-:W3:Y:S01]  /*0620*/  LDC.64 R4, c[0x0][0x380] ;  /* 0x0000e000ff047b82 */ /* 0x000ee20000000a00 */
[----:B------:R-:W-:Y:S01]  /*0630*/  MOV R15, UR20 ;  /* 0x00000014000f7c02 */ /* 0x000fe20008000f00 */
[----:B-1----:R-:W-:Y:S01]  /*0640*/  IMAD.WIDE R6, R9, 0x4, R6 ;  /* 0x0000000409067825 */ /* 0x002fe200078e0206 */
[----:B------:R-:W-:-:S05]  /*0650*/  MOV R9, UR20 ;  /* 0x0000001400097c02 */ /* 0x000fca0008000f00 */
[----:B------:R-:W-:Y:S02]  /*0660*/  IMAD.WIDE R8, R9, 0x4, R6 ;  /* 0x0000000409087825 */ /* 0x000fe400078e0206 */
[----:B0-----:R-:W4:Y:S02]  /*0670*/  LDG.E R6, desc[UR18][R6.64] ;  /* 0x0000001206067981 */ /* 0x001f24000c1e1900 */
[----:B---3--:R-:W-:Y:S01]  /*0680*/  IMAD.WIDE.U32 R4, R3, 0x4, R4 ;  /* 0x0000000403047825 */ /* 0x008fe200078e0004 */
[----:B------:R-:W-:Y:S01]  /*0690*/  IADD3.X R3, PT, PT, RZ, RZ, RZ, P0, !PT ;  /* 0x000000ffff037210 */ /* 0x000fe200007fe4ff */
[----:B------:R-:W3:Y:S01]  /*06a0*/  LDG.E R17, desc[UR18][R8.64] ;  /* 0x0000001208117981 */ /* 0x000ee2000c1e1900 */
[----:B--2---:R-:W-:-:S03]  /*06b0*/  LEA R2, P0, R10, UR6, 0x2 ;  /* 0x000000060a027c11 */ /* 0x004fc6000f8010ff */
[----:B------:R-:W4:Y:S01]  /*06c0*/  LDG.E R5, desc[UR18][R4.64] ;  /* 0x0000001204057981 */ /* 0x000f22000c1e1900 */
[----:B------:R-:W-:Y:S01]  /*06d0*/  LEA.HI.X R3, R10, UR7, R3, 0x2, P0 ;  /* 0x000000070a037c11 */ /* 0x000fe200080f1403 */
[----:B------:R-:W-:-:S04]  /*06e0*/  IMAD.WIDE R10, R11, 0x4, R8 ;  /* 0x000000040b0a7825 */ /* 0x000fc800078e0208 */
[----:B------:R-:W3:Y:S01]  /*06f0*/  LDG.E R16, desc[UR18][R2.64+0x4] ;  /* 0x0000041202107981 */ /* 0x000ee2000c1e1900 */
[----:B------:R-:W-:-:S03]  /*0700*/  IMAD.WIDE R14, R15, 0x4, R10 ;  /* 0x000000040f0e7825 */ /* 0x000fc600078e020a */
[----:B------:R-:W2:Y:S04]  /*0710*/  LDG.E R19, desc[UR18][R10.64] ;  /* 0x000000120a137981 */ /* 0x000ea8000c1e1900 */
[----:B------:R-:W2:Y:S04]  /*0720*/  LDG.E R18, desc[UR18][R2.64+0x8] ;  /* 0x0000081202127981 */ /* 0x000ea8000c1e1900 */
[----:B------:R-:W5:Y:S04]  /*0730*/  LDG.E R20, desc[UR18][R2.64+0xc] ;  /* 0x00000c1202147981 */ /* 0x000f68000c1e1900 */
[----:B------:R-:W5:Y:S01]  /*0740*/  LDG.E R14, desc[UR18][R14.64] ;  /* 0x000000120e0e7981 */ /* 0x000f62000c1e1900 */
[----:B------:R-:W-:Y:S01]  /*0750*/  UIADD3 UR4, UPT, UPT, UR4, 0x4, URZ ;  /* 0x0000000404047890 */ /* 0x000fe2000fffe0ff */
[----:B----4-:R-:W-:-:S04]  /*0760*/  FFMA R5, R5, R6, R12 ;  /* 0x0000000605057223 */ /* 0x010fc8000000000c */
[----:B---3--:R-:W-:-:S04]  /*0770*/  FFMA R5, R16, R17, R5 ;  /* 0x0000001110057223 */ /* 0x008fc80000000005 */
[----:B--2---:R-:W-:-:S04]  /*0780*/  FFMA R5, R18, R19, R5 ;  /* 0x0000001312057223 */ /* 0x004fc80000000005 */
[----:B-----5:R-:W-:-:S07]  /*0790*/  FFMA R12, R20, R14, R5 ;  /* 0x0000000e140c7223 */ /* 0x020fce0000000005 */
.L_x_8:
[----:B------:R-:W-:Y:S05]  /*07a0*/  BRA.U !UP1, `(.L_x_7) ;  /* 0x0000000109a87547 */ /* 0x000fea000b800000 */
[----:B------:R-:W-:Y:S01]  /*07b0*/  UISETP.NE.AND UP0, UPT, UR5, 0x1, UPT ;  /* 0x000000010500788c */ /* 0x000fe2000bf05270 */
[----:B------:R-:W-:Y:S01]  /*07c0*/  MOV R7, UR4 ;  /* 0x0000000400077c02 */ /* 0x000fe20008000f00 */
[----:B------:R-:W-:Y:S02]  /*07d0*/  ULOP3.LUT UR5, UR20, 0x1, URZ, 0xc0, !UPT ;  /* 0x0000000114057892 */ /* 0x000fe4000f8ec0ff */
[----:B------:R-:W-:Y:S02]  /*07e0*/  MOV R15, UR20 ;  /* 0x00000014000f7c02 */ /* 0x000fe40008000f00 */
[----:B------:R-:W-:Y:S01]  /*07f0*/  UISETP.NE.U32.AND UP1, UPT, UR5, 0x1, UPT ;  /* 0x000000010500788c */ /* 0x000fe2000bf25070 */
[----:B------:R-:W-:-:S04]  /*0800*/  PLOP3.LUT P1, PT, PT, PT, UP0, 0x80, 0x8 ;  /* 0x000000000008781c */ /* 0x000fc80003f2f008 */
[----:B------:R-:W1:Y:S01]  /*0810*/  @UP0 LDCU.128 UR8, c[0x0][0x380] ;  /* 0x00007000ff0807ac */ /* 0x000e620008000c00 */
[----:B------:R-:W-:Y:S01]  /*0820*/  PLOP3.LUT P0, PT, PT, PT, UP1, 0x80, 0x8 ;  /* 0x000000000008781c */ /* 0x000fe20003f0f018 */
[----:B------:R-:W2:Y:S04]  /*0830*/  @UP0 LDCU.64 UR6, c[0x0][0x380] ;  /* 0x00007000ff0607ac */ /* 0x000ea80008000a00 */
[----:B------:R-:W3:Y:S03]  /*0840*/  @!UP1 LDCU.128 UR12, c[0x0][0x380] ;  /* 0x00007000ff0c97ac */ /* 0x000ee60008000c00 */
[C---:B------:R-:W-:Y:S02]  /*0850*/  @P1 IADD3 R3, PT, PT, R13.reuse, UR4, RZ ;  /* 0x000000040d031c10 */ /* 0x040fe4000fffe0ff */
[----:B------:R-:W-:Y:S01]  /*0860*/  @P1 IADD3 R6, P2, PT, R13, UR4, RZ ;  /* 0x000000040d061c10 */ /* 0x000fe2000ff5e0ff */
[----:B------:R-:W-:Y:S01]  /*0870*/  @UP0 UIADD3 UR4, UPT, UPT, UR4, 0x2, URZ ;  /* 0x0000000204040890 */ /* 0x000fe2000fffe0ff */
[----:B-1----:R-:W-:Y:S01]  /*0880*/  MOV R11, UR9 ;  /* 0x00000009000b7c02 */ /* 0x002fe20008000f00 */
[----:B------:R-:W-:Y:S01]  /*0890*/  IMAD.U32 R10, RZ, RZ, UR8 ;  /* 0x00000008ff0a7e24 */ /* 0x000fe2000f8e00ff */
[----:B------:R-:W-:-:S02]  /*08a0*/  MOV R4, UR10 ;  /* 0x0000000a00047c02 */ /* 0x000fc40008000f00 */
[----:B------:R-:W-:Y:S01]  /*08b0*/  MOV R5, UR11 ;  /* 0x0000000b00057c02 */ /* 0x000fe20008000f00 */
[----:B------:R-:W-:-:S04]  /*08c0*/  @P1 IMAD.WIDE.U32 R10, R3, 0x4, R10 ;  /* 0x00000004030a1825 */ /* 0x000fc800078e000a */
[----:B------:R-:W-:Y:S01]  /*08d0*/  @P1 IMAD R3, R7, UR20, R0 ;  /* 0x0000001407031c24 */ /* 0x000fe2000f8e0200 */
[----:B------:R-:W-:Y:S01]  /*08e0*/  @P1 IADD3.X R7, PT, PT, RZ, RZ, RZ, P2, !PT ;  /* 0x000000ffff071210 */ /* 0x000fe200017fe4ff */
[----:B------:R-:W-:Y:S01]  /*08f0*/  IMAD.U32 R19, RZ, RZ, UR4 ;  /* 0x00000004ff137e24 */ /* 0x000fe2000f8e00ff */
[C---:B--2---:R-:W-:Y:S01]  /*0900*/  @P1 LEA R2, P2, R6.reuse, UR6, 0x2 ;  /* 0x0000000606021c11 */ /* 0x044fe2000f8410ff */
[----:B------:R-:W-:Y:S01]  /*0910*/  @P1 IMAD.WIDE R4, R3, 0x4, R4 ;  /* 0x0000000403041825 */ /* 0x000fe200078e0204 */
[----:B------:R-:W-:Y:S01]  /*0920*/  @!P0 IADD3 R17, PT, PT, R13, UR4, RZ ;  /* 0x000000040d118c10 */ /* 0x000fe2000fffe0ff */
[----:B0-----:R-:W2:Y:S01]  /*0930*/  @P1 LDG.E R11, desc[UR18][R10.64] ;  /* 0x000000120a0b1981 */ /* 0x001ea2000c1e1900 */
[----:B------:R-:W-:Y:S01]  /*0940*/  @P1 LEA.HI.X R3, R6, UR7, R7, 0x2, P2 ;  /* 0x0000000706031c11 */ /* 0x000fe200090f1407 */
[----:B------:R-:W-:Y:S01]  /*0950*/  @!P0 IMAD R19, R19, UR20, R0 ;  /* 0x0000001413138c24 */ /* 0x000fe2000f8e0200 */
[----:B---3--:R-:W-:Y:S01]  /*0960*/  MOV R6, UR12 ;  /* 0x0000000c00067c02 */ /* 0x008fe20008000f00 */
[----:B------:R-:W-:Y:S01]  /*0970*/  @P1 IMAD.WIDE R14, R15, 0x4, R4 ;  /* 0x000000040f0e1825 */ /* 0x000fe200078e0204 */
[----:B------:R-:W-:Y:S01]  /*0980*/  MOV R7, UR13 ;  /* 0x0000000d00077c02 */ /* 0x000fe20008000f00 */
[----:B------:R-:W2:Y:S01]  /*0990*/  @P1 LDG.E R4, desc[UR18][R4.64] ;  /* 0x0000001204041981 */ /* 0x000ea2000c1e1900 */
[----:B------:R-:W-:-:S02]  /*09a0*/  MOV R8, UR14 ;  /* 0x0000000e00087c02 */ /* 0x000fc40008000f00 */
[----:B------:R-:W-:Y:S01]  /*09b0*/  MOV R9, UR15 ;  /* 0x0000000f00097c02 */ /* 0x000fe20008000f00 */
[----:B------:R-:W-:Y:S01]  /*09c0*/  @!P0 IMAD.WIDE.U32 R6, R17, 0x4, R6 ;  /* 0x0000000411068825 */ /* 0x000fe200078e0006 */
[----:B------:R-:W3:Y:S03]  /*09d0*/  @P1 LDG.E R14, desc[UR18][R14.64] ;  /* 0x000000120e0e1981 */ /* 0x000ee6000c1e1900 */
[----:B------:R-:W-:Y:S01]  /*09e0*/  @!P0 IMAD.WIDE R8, R19, 0x4, R8 ;  /* 0x0000000413088825 */ /* 0x000fe200078e0208 */
[----:B------:R-:W3:Y:S04]  /*09f0*/  @P1 LDG.E R2, desc[UR18][R2.64+0x4] ;  /* 0x0000041202021981 */ /* 0x000ee8000c1e1900 */
[----:B------:R-:W4:Y:S04]  /*0a00*/  @!P0 LDG.E R7, desc[UR18][R6.64] ;  /* 0x0000001206078981 */ /* 0x000f28000c1e1900 */
[----:B------:R-:W4:Y:S01]  /*0a10*/  @!P0 LDG.E R8, desc[UR18][R8.64] ;  /* 0x0000001208088981 */ /* 0x000f22000c1e1900 */
[----:B--2---:R-:W-:-:S04]  /*0a20*/  @P1 FFMA R11, R11, R4, R12 ;  /* 0x000000040b0b1223 */ /* 0x004fc8000000000c */
[----:B---3--:R-:W-:-:S04]  /*0a30*/  @P1 FFMA R12, R2, R14, R11 ;  /* 0x0000000e020c1223 */ /* 0x008fc8000000000b */
[----:B----4-:R-:W-:-:S07]  /*0a40*/  @!P0 FFMA R12, R7, R8, R12 ;  /* 0x00000008070c8223 */ /* 0x010fce000000000c */
.L_x_7:
[----:B------:R-:W1:Y:S01]  /*0a50*/  LDC.64 R2, c[0x0][0x390] ;  /* 0x0000e400ff027b82 */ /* 0x000e620000000a00 */
[----:B------:R-:W-:-:S05]  /*0a60*/  IADD3 R13, PT, PT, R0, R13, RZ ;  /* 0x0000000d000d7210 */ /* 0x000fca0007ffe0ff */
[----:B-1----:R-:W-:-:S05]  /*0a70*/  IMAD.WIDE R2, R13, 0x4, R2 ;  /* 0x000000040d027825 */ /* 0x002fca00078e0202 */
[----:B0-----:R-:W-:Y:S01]  /*0a80*/  STG.E desc[UR18][R2.64], R12 ;  /* 0x0000000c02007986 */ /* 0x001fe2000c101912 */
[----:B------:R-:W-:Y:S05]  /*0a90*/  EXIT ;  /* 0x000000000000794d */ /* 0x000fea0003800000 */
.L_x_9:
        /* <DEDUP_REMOVED lines=14> */
.L_x_11:


//--------------------- .nv.shared._Z20MatrixMulKernelTiledPfS_S_i --------------------------
	.section	.nv.shared._Z20MatrixMulKernelTiledPfS_S_i,"aw",@nobits
	.sectionflags	@""
	.align	4
.nv.shared._Z20MatrixMulKernelTiledPfS_S_i:
	.zero		1056


//--------------------- .nv.shared.reserved.0     --------------------------
	.section	.nv.shared.reserved.0,"aw",@nobits
	.weak		__nv_reservedSMEM_offset_0_alias
	.size		__nv_reservedSMEM_offset_0_alias, 0, 64
	.other		__nv_reservedSMEM_offset_0_alias,@"STO_CUDA_RESERVED_SHARED STV_DEFAULT"
__nv_reservedSMEM_offset_0_alias:
	.zero		0
	.zero		64


//--------------------- .nv.constant0._Z20MatrixMulKernelTiledPfS_S_i --------------------------
	.section	.nv.constant0._Z20MatrixMulKernelTiledPfS_S_i,"a",@progbits
	.sectionflags	@""
	.align	4
.nv.constant0._Z20MatrixMulKernelTiledPfS_S_i:
	.zero		924


//--------------------- .nv.constant0._Z15MatrixMulKernelPfS_S_i --------------------------
	.section	.nv.constant0._Z15MatrixMulKernelPfS_S_i,"a",@progbits
	.sectionflags	@""
	.align	4
.nv.constant0._Z15MatrixMulKernelPfS_S_i:
	.zero		924


//--------------------- SYMBOLS --------------------------

	.type		.nv.reservedSmem.offset0,@object
	.size		.nv.reservedSmem.offset0,0x4
	.type		.nv.reservedSmem.cap,@object
	.size		.nv.reservedSmem.cap,0x4
